//
// Generated by NVIDIA NVVM Compiler
//
// Compiler Build ID: CL-36424714
// Cuda compilation tools, release 13.0, V13.0.88
// Based on NVVM 20.0.0
//

.version 9.0
.target sm_100
.address_size 64

	// .globl	_Z13convolution1dPKiiS0_iPi
.const .align 4 .b8 cmask[28];
// _ZZ22convolution1dSharedMemPKiiPiE5sdata has been demoted

.visible .entry _Z13convolution1dPKiiS0_iPi(
	.param .u64 .ptr .align 1 _Z13convolution1dPKiiS0_iPi_param_0,
	.param .u32 _Z13convolution1dPKiiS0_iPi_param_1,
	.param .u64 .ptr .align 1 _Z13convolution1dPKiiS0_iPi_param_2,
	.param .u32 _Z13convolution1dPKiiS0_iPi_param_3,
	.param .u64 .ptr .align 1 _Z13convolution1dPKiiS0_iPi_param_4
)
{
	.reg .pred 	%p<10>;
	.reg .b32 	%r<163>;
	.reg .b64 	%rd<28>;

	ld.param.u64 	%rd7, [_Z13convolution1dPKiiS0_iPi_param_0];
	ld.param.u32 	%r43, [_Z13convolution1dPKiiS0_iPi_param_1];
	ld.param.u64 	%rd8, [_Z13convolution1dPKiiS0_iPi_param_2];
	ld.param.u32 	%r44, [_Z13convolution1dPKiiS0_iPi_param_3];
	ld.param.u64 	%rd6, [_Z13convolution1dPKiiS0_iPi_param_4];
	cvta.to.global.u64 	%rd1, %rd8;
	cvta.to.global.u64 	%rd2, %rd7;
	mov.u32 	%r45, %ctaid.x;
	mov.u32 	%r46, %ntid.x;
	mov.u32 	%r47, %tid.x;
	mad.lo.s32 	%r1, %r45, %r46, %r47;
	shr.u32 	%r48, %r44, 31;
	add.s32 	%r49, %r44, %r48;
	shr.s32 	%r2, %r49, 1;
	sub.s32 	%r50, %r1, %r2;
	max.s32 	%r151, %r50, 0;
	add.s32 	%r51, %r2, %r1;
	min.s32 	%r4, %r43, %r51;
	setp.lt.s32 	%p1, %r4, %r151;
	mov.b32 	%r162, 0;
	@%p1 bra 	$L__BB0_13;
	sub.s32 	%r5, %r2, %r1;
	sub.s32 	%r54, %r4, %r151;
	add.s32 	%r6, %r54, 1;
	and.b32  	%r7, %r6, 15;
	setp.lt.u32 	%p2, %r54, 15;
	mov.b32 	%r162, 0;
	@%p2 bra 	$L__BB0_4;
	add.s32 	%r56, %r2, %r151;
	sub.s32 	%r147, %r56, %r1;
	and.b32  	%r57, %r6, -16;
	neg.s32 	%r146, %r57;
	mov.b32 	%r162, 0;
$L__BB0_3:
	.pragma "nounroll";
	mul.wide.u32 	%rd9, %r151, 4;
	add.s64 	%rd10, %rd2, %rd9;
	ld.global.u32 	%r58, [%rd10];
	mul.wide.s32 	%rd11, %r147, 4;
	add.s64 	%rd12, %rd1, %rd11;
	ld.global.u32 	%r59, [%rd12];
	mad.lo.s32 	%r60, %r59, %r58, %r162;
	ld.global.u32 	%r61, [%rd10+4];
	ld.global.u32 	%r62, [%rd12+4];
	mad.lo.s32 	%r63, %r62, %r61, %r60;
	ld.global.u32 	%r64, [%rd10+8];
	ld.global.u32 	%r65, [%rd12+8];
	mad.lo.s32 	%r66, %r65, %r64, %r63;
	ld.global.u32 	%r67, [%rd10+12];
	ld.global.u32 	%r68, [%rd12+12];
	mad.lo.s32 	%r69, %r68, %r67, %r66;
	ld.global.u32 	%r70, [%rd10+16];
	ld.global.u32 	%r71, [%rd12+16];
	mad.lo.s32 	%r72, %r71, %r70, %r69;
	ld.global.u32 	%r73, [%rd10+20];
	ld.global.u32 	%r74, [%rd12+20];
	mad.lo.s32 	%r75, %r74, %r73, %r72;
	ld.global.u32 	%r76, [%rd10+24];
	ld.global.u32 	%r77, [%rd12+24];
	mad.lo.s32 	%r78, %r77, %r76, %r75;
	ld.global.u32 	%r79, [%rd10+28];
	ld.global.u32 	%r80, [%rd12+28];
	mad.lo.s32 	%r81, %r80, %r79, %r78;
	ld.global.u32 	%r82, [%rd10+32];
	ld.global.u32 	%r83, [%rd12+32];
	mad.lo.s32 	%r84, %r83, %r82, %r81;
	ld.global.u32 	%r85, [%rd10+36];
	ld.global.u32 	%r86, [%rd12+36];
	mad.lo.s32 	%r87, %r86, %r85, %r84;
	ld.global.u32 	%r88, [%rd10+40];
	ld.global.u32 	%r89, [%rd12+40];
	mad.lo.s32 	%r90, %r89, %r88, %r87;
	ld.global.u32 	%r91, [%rd10+44];
	ld.global.u32 	%r92, [%rd12+44];
	mad.lo.s32 	%r93, %r92, %r91, %r90;
	ld.global.u32 	%r94, [%rd10+48];
	ld.global.u32 	%r95, [%rd12+48];
	mad.lo.s32 	%r96, %r95, %r94, %r93;
	ld.global.u32 	%r97, [%rd10+52];
	ld.global.u32 	%r98, [%rd12+52];
	mad.lo.s32 	%r99, %r98, %r97, %r96;
	ld.global.u32 	%r100, [%rd10+56];
	ld.global.u32 	%r101, [%rd12+56];
	mad.lo.s32 	%r102, %r101, %r100, %r99;
	ld.global.u32 	%r103, [%rd10+60];
	ld.global.u32 	%r104, [%rd12+60];
	mad.lo.s32 	%r162, %r104, %r103, %r102;
	add.s32 	%r151, %r151, 16;
	add.s32 	%r147, %r147, 16;
	add.s32 	%r146, %r146, 16;
	setp.ne.s32 	%p3, %r146, 0;
	@%p3 bra 	$L__BB0_3;
$L__BB0_4:
	setp.eq.s32 	%p4, %r7, 0;
	@%p4 bra 	$L__BB0_13;
	and.b32  	%r21, %r6, 7;
	setp.lt.u32 	%p5, %r7, 8;
	@%p5 bra 	$L__BB0_7;
	mul.wide.u32 	%rd13, %r151, 4;
	add.s64 	%rd14, %rd2, %rd13;
	ld.global.u32 	%r106, [%rd14];
	add.s32 	%r107, %r5, %r151;
	mul.wide.s32 	%rd15, %r107, 4;
	add.s64 	%rd16, %rd1, %rd15;
	ld.global.u32 	%r108, [%rd16];
	mad.lo.s32 	%r109, %r108, %r106, %r162;
	ld.global.u32 	%r110, [%rd14+4];
	ld.global.u32 	%r111, [%rd16+4];
	mad.lo.s32 	%r112, %r111, %r110, %r109;
	ld.global.u32 	%r113, [%rd14+8];
	ld.global.u32 	%r114, [%rd16+8];
	mad.lo.s32 	%r115, %r114, %r113, %r112;
	ld.global.u32 	%r116, [%rd14+12];
	ld.global.u32 	%r117, [%rd16+12];
	mad.lo.s32 	%r118, %r117, %r116, %r115;
	ld.global.u32 	%r119, [%rd14+16];
	ld.global.u32 	%r120, [%rd16+16];
	mad.lo.s32 	%r121, %r120, %r119, %r118;
	ld.global.u32 	%r122, [%rd14+20];
	ld.global.u32 	%r123, [%rd16+20];
	mad.lo.s32 	%r124, %r123, %r122, %r121;
	ld.global.u32 	%r125, [%rd14+24];
	ld.global.u32 	%r126, [%rd16+24];
	mad.lo.s32 	%r127, %r126, %r125, %r124;
	ld.global.u32 	%r128, [%rd14+28];
	ld.global.u32 	%r129, [%rd16+28];
	mad.lo.s32 	%r162, %r129, %r128, %r127;
	add.s32 	%r151, %r151, 8;
$L__BB0_7:
	setp.eq.s32 	%p6, %r21, 0;
	@%p6 bra 	$L__BB0_13;
	and.b32  	%r27, %r6, 3;
	setp.lt.u32 	%p7, %r21, 4;
	@%p7 bra 	$L__BB0_10;
	mul.wide.u32 	%rd17, %r151, 4;
	add.s64 	%rd18, %rd2, %rd17;
	ld.global.u32 	%r131, [%rd18];
	add.s32 	%r132, %r5, %r151;
	mul.wide.s32 	%rd19, %r132, 4;
	add.s64 	%rd20, %rd1, %rd19;
	ld.global.u32 	%r133, [%rd20];
	mad.lo.s32 	%r134, %r133, %r131, %r162;
	ld.global.u32 	%r135, [%rd18+4];
	ld.global.u32 	%r136, [%rd20+4];
	mad.lo.s32 	%r137, %r136, %r135, %r134;
	ld.global.u32 	%r138, [%rd18+8];
	ld.global.u32 	%r139, [%rd20+8];
	mad.lo.s32 	%r140, %r139, %r138, %r137;
	ld.global.u32 	%r141, [%rd18+12];
	ld.global.u32 	%r142, [%rd20+12];
	mad.lo.s32 	%r162, %r142, %r141, %r140;
	add.s32 	%r151, %r151, 4;
$L__BB0_10:
	setp.eq.s32 	%p8, %r27, 0;
	@%p8 bra 	$L__BB0_13;
	add.s32 	%r143, %r151, %r2;
	sub.s32 	%r160, %r143, %r1;
	mul.wide.u32 	%rd21, %r151, 4;
	add.s64 	%rd27, %rd2, %rd21;
	neg.s32 	%r159, %r27;
$L__BB0_12:
	.pragma "nounroll";
	mul.wide.s32 	%rd22, %r160, 4;
	add.s64 	%rd23, %rd1, %rd22;
	ld.global.u32 	%r144, [%rd27];
	ld.global.u32 	%r145, [%rd23];
	mad.lo.s32 	%r162, %r145, %r144, %r162;
	add.s32 	%r160, %r160, 1;
	add.s64 	%rd27, %rd27, 4;
	add.s32 	%r159, %r159, 1;
	setp.ne.s32 	%p9, %r159, 0;
	@%p9 bra 	$L__BB0_12;
$L__BB0_13:
	cvta.to.global.u64 	%rd24, %rd6;
	mul.wide.s32 	%rd25, %r1, 4;
	add.s64 	%rd26, %rd24, %rd25;
	st.global.u32 	[%rd26], %r162;
	ret;

}
	// .globl	_Z21convolution1dConstMemPKiiPi
.visible .entry _Z21convolution1dConstMemPKiiPi(
	.param .u64 .ptr .align 1 _Z21convolution1dConstMemPKiiPi_param_0,
	.param .u32 _Z21convolution1dConstMemPKiiPi_param_1,
	.param .u64 .ptr .align 1 _Z21convolution1dConstMemPKiiPi_param_2
)
{
	.reg .pred 	%p<10>;
	.reg .b32 	%r<160>;
	.reg .b64 	%rd<30>;

	ld.param.u64 	%rd6, [_Z21convolution1dConstMemPKiiPi_param_0];
	ld.param.u32 	%r43, [_Z21convolution1dConstMemPKiiPi_param_1];
	ld.param.u64 	%rd5, [_Z21convolution1dConstMemPKiiPi_param_2];
	cvta.to.global.u64 	%rd1, %rd6;
	mov.u32 	%r44, %ctaid.x;
	mov.u32 	%r45, %ntid.x;
	mov.u32 	%r46, %tid.x;
	mad.lo.s32 	%r1, %r44, %r45, %r46;
	max.s32 	%r145, %r1, 3;
	add.s32 	%r151, %r145, -3;
	add.s32 	%r47, %r1, 3;
	min.s32 	%r4, %r43, %r47;
	setp.gt.s32 	%p1, %r151, %r4;
	mov.b32 	%r159, 0;
	@%p1 bra 	$L__BB1_14;
	sub.s32 	%r50, %r4, %r145;
	add.s32 	%r5, %r50, 4;
	add.s32 	%r51, %r50, 3;
	and.b32  	%r6, %r5, 15;
	setp.lt.u32 	%p2, %r51, 15;
	mov.b32 	%r159, 0;
	@%p2 bra 	$L__BB1_5;
	sub.s32 	%r144, %r145, %r1;
	and.b32  	%r53, %r5, -16;
	neg.s32 	%r143, %r53;
	mov.b32 	%r159, 0;
	mov.u64 	%rd10, cmask;
$L__BB1_3:
	.pragma "nounroll";
	add.s32 	%r54, %r145, -3;
	mul.wide.u32 	%rd7, %r54, 4;
	add.s64 	%rd8, %rd1, %rd7;
	ld.global.u32 	%r55, [%rd8];
	add.s32 	%r56, %r144, -3;
	mul.wide.s32 	%rd9, %r56, 4;
	add.s64 	%rd11, %rd10, %rd9;
	ld.const.u32 	%r57, [%rd11+12];
	mad.lo.s32 	%r58, %r57, %r55, %r159;
	ld.global.u32 	%r59, [%rd8+4];
	ld.const.u32 	%r60, [%rd11+16];
	mad.lo.s32 	%r61, %r60, %r59, %r58;
	ld.global.u32 	%r62, [%rd8+8];
	ld.const.u32 	%r63, [%rd11+20];
	mad.lo.s32 	%r64, %r63, %r62, %r61;
	ld.global.u32 	%r65, [%rd8+12];
	ld.const.u32 	%r66, [%rd11+24];
	mad.lo.s32 	%r67, %r66, %r65, %r64;
	ld.global.u32 	%r68, [%rd8+16];
	ld.const.u32 	%r69, [%rd11+28];
	mad.lo.s32 	%r70, %r69, %r68, %r67;
	ld.global.u32 	%r71, [%rd8+20];
	ld.const.u32 	%r72, [%rd11+32];
	mad.lo.s32 	%r73, %r72, %r71, %r70;
	ld.global.u32 	%r74, [%rd8+24];
	ld.const.u32 	%r75, [%rd11+36];
	mad.lo.s32 	%r76, %r75, %r74, %r73;
	ld.global.u32 	%r77, [%rd8+28];
	ld.const.u32 	%r78, [%rd11+40];
	mad.lo.s32 	%r79, %r78, %r77, %r76;
	ld.global.u32 	%r80, [%rd8+32];
	ld.const.u32 	%r81, [%rd11+44];
	mad.lo.s32 	%r82, %r81, %r80, %r79;
	ld.global.u32 	%r83, [%rd8+36];
	ld.const.u32 	%r84, [%rd11+48];
	mad.lo.s32 	%r85, %r84, %r83, %r82;
	ld.global.u32 	%r86, [%rd8+40];
	ld.const.u32 	%r87, [%rd11+52];
	mad.lo.s32 	%r88, %r87, %r86, %r85;
	ld.global.u32 	%r89, [%rd8+44];
	ld.const.u32 	%r90, [%rd11+56];
	mad.lo.s32 	%r91, %r90, %r89, %r88;
	ld.global.u32 	%r92, [%rd8+48];
	ld.const.u32 	%r93, [%rd11+60];
	mad.lo.s32 	%r94, %r93, %r92, %r91;
	ld.global.u32 	%r95, [%rd8+52];
	ld.const.u32 	%r96, [%rd11+64];
	mad.lo.s32 	%r97, %r96, %r95, %r94;
	ld.global.u32 	%r98, [%rd8+56];
	ld.const.u32 	%r99, [%rd11+68];
	mad.lo.s32 	%r100, %r99, %r98, %r97;
	ld.global.u32 	%r101, [%rd8+60];
	ld.const.u32 	%r102, [%rd11+72];
	mad.lo.s32 	%r159, %r102, %r101, %r100;
	add.s32 	%r145, %r145, 16;
	add.s32 	%r144, %r144, 16;
	add.s32 	%r143, %r143, 16;
	setp.ne.s32 	%p3, %r143, 0;
	@%p3 bra 	$L__BB1_3;
	add.s32 	%r151, %r145, -3;
$L__BB1_5:
	setp.eq.s32 	%p4, %r6, 0;
	@%p4 bra 	$L__BB1_14;
	and.b32  	%r21, %r5, 7;
	setp.lt.u32 	%p5, %r6, 8;
	@%p5 bra 	$L__BB1_8;
	mul.wide.u32 	%rd12, %r151, 4;
	add.s64 	%rd13, %rd1, %rd12;
	ld.global.u32 	%r104, [%rd13];
	sub.s32 	%r105, %r151, %r1;
	mul.wide.s32 	%rd14, %r105, 4;
	mov.u64 	%rd15, cmask;
	add.s64 	%rd16, %rd15, %rd14;
	ld.const.u32 	%r106, [%rd16+12];
	mad.lo.s32 	%r107, %r106, %r104, %r159;
	ld.global.u32 	%r108, [%rd13+4];
	ld.const.u32 	%r109, [%rd16+16];
	mad.lo.s32 	%r110, %r109, %r108, %r107;
	ld.global.u32 	%r111, [%rd13+8];
	ld.const.u32 	%r112, [%rd16+20];
	mad.lo.s32 	%r113, %r112, %r111, %r110;
	ld.global.u32 	%r114, [%rd13+12];
	ld.const.u32 	%r115, [%rd16+24];
	mad.lo.s32 	%r116, %r115, %r114, %r113;
	ld.global.u32 	%r117, [%rd13+16];
	ld.const.u32 	%r118, [%rd16+28];
	mad.lo.s32 	%r119, %r118, %r117, %r116;
	ld.global.u32 	%r120, [%rd13+20];
	ld.const.u32 	%r121, [%rd16+32];
	mad.lo.s32 	%r122, %r121, %r120, %r119;
	ld.global.u32 	%r123, [%rd13+24];
	ld.const.u32 	%r124, [%rd16+36];
	mad.lo.s32 	%r125, %r124, %r123, %r122;
	ld.global.u32 	%r126, [%rd13+28];
	ld.const.u32 	%r127, [%rd16+40];
	mad.lo.s32 	%r159, %r127, %r126, %r125;
	add.s32 	%r151, %r151, 8;
$L__BB1_8:
	setp.eq.s32 	%p6, %r21, 0;
	@%p6 bra 	$L__BB1_14;
	and.b32  	%r27, %r5, 3;
	setp.lt.u32 	%p7, %r21, 4;
	@%p7 bra 	$L__BB1_11;
	mul.wide.u32 	%rd17, %r151, 4;
	add.s64 	%rd18, %rd1, %rd17;
	ld.global.u32 	%r129, [%rd18];
	sub.s32 	%r130, %r151, %r1;
	mul.wide.s32 	%rd19, %r130, 4;
	mov.u64 	%rd20, cmask;
	add.s64 	%rd21, %rd20, %rd19;
	ld.const.u32 	%r131, [%rd21+12];
	mad.lo.s32 	%r132, %r131, %r129, %r159;
	ld.global.u32 	%r133, [%rd18+4];
	ld.const.u32 	%r134, [%rd21+16];
	mad.lo.s32 	%r135, %r134, %r133, %r132;
	ld.global.u32 	%r136, [%rd18+8];
	ld.const.u32 	%r137, [%rd21+20];
	mad.lo.s32 	%r138, %r137, %r136, %r135;
	ld.global.u32 	%r139, [%rd18+12];
	ld.const.u32 	%r140, [%rd21+24];
	mad.lo.s32 	%r159, %r140, %r139, %r138;
	add.s32 	%r151, %r151, 4;
$L__BB1_11:
	setp.eq.s32 	%p8, %r27, 0;
	@%p8 bra 	$L__BB1_14;
	sub.s32 	%r157, %r151, %r1;
	mul.wide.u32 	%rd22, %r151, 4;
	add.s64 	%rd29, %rd1, %rd22;
	neg.s32 	%r156, %r27;
	mov.u64 	%rd24, cmask;
$L__BB1_13:
	.pragma "nounroll";
	mul.wide.s32 	%rd23, %r157, 4;
	add.s64 	%rd25, %rd24, %rd23;
	ld.global.u32 	%r141, [%rd29];
	ld.const.u32 	%r142, [%rd25+12];
	mad.lo.s32 	%r159, %r142, %r141, %r159;
	add.s32 	%r157, %r157, 1;
	add.s64 	%rd29, %rd29, 4;
	add.s32 	%r156, %r156, 1;
	setp.ne.s32 	%p9, %r156, 0;
	@%p9 bra 	$L__BB1_13;
$L__BB1_14:
	cvta.to.global.u64 	%rd26, %rd5;
	mul.wide.s32 	%rd27, %r1, 4;
	add.s64 	%rd28, %rd26, %rd27;
	st.global.u32 	[%rd28], %r159;
	ret;

}
	// .globl	_Z22convolution1dSharedMemPKiiPi
.visible .entry _Z22convolution1dSharedMemPKiiPi(
	.param .u64 .ptr .align 1 _Z22convolution1dSharedMemPKiiPi_param_0,
	.param .u32 _Z22convolution1dSharedMemPKiiPi_param_1,
	.param .u64 .ptr .align 1 _Z22convolution1dSharedMemPKiiPi_param_2
)
{
	.reg .pred 	%p<2>;
	.reg .b32 	%r<36>;
	.reg .b64 	%rd<11>;
	// demoted variable
	.shared .align 4 .b8 _ZZ22convolution1dSharedMemPKiiPiE5sdata[1048];
	ld.param.u64 	%rd3, [_Z22convolution1dSharedMemPKiiPi_param_0];
	ld.param.u64 	%rd2, [_Z22convolution1dSharedMemPKiiPi_param_2];
	cvta.to.global.u64 	%rd1, %rd3;
	mov.u32 	%r6, %ctaid.x;
	mov.u32 	%r1, %ntid.x;
	mul.lo.s32 	%r2, %r6, %r1;
	mov.u32 	%r7, %tid.x;
	add.s32 	%r3, %r2, %r7;
	mul.wide.s32 	%rd4, %r3, 4;
	add.s64 	%rd5, %rd1, %rd4;
	ld.global.u32 	%r8, [%rd5];
	shl.b32 	%r9, %r7, 2;
	mov.u32 	%r10, _ZZ22convolution1dSharedMemPKiiPiE5sdata;
	add.s32 	%r4, %r10, %r9;
	st.shared.u32 	[%r4], %r8;
	add.s32 	%r5, %r1, %r7;
	setp.gt.u32 	%p1, %r5, 261;
	@%p1 bra 	$L__BB2_2;
	add.s32 	%r11, %r5, %r2;
	mul.wide.u32 	%rd6, %r11, 4;
	add.s64 	%rd7, %rd1, %rd6;
	ld.global.u32 	%r12, [%rd7];
	shl.b32 	%r13, %r1, 2;
	add.s32 	%r14, %r4, %r13;
	st.shared.u32 	[%r14], %r12;
$L__BB2_2:
	bar.sync 	0;
	ld.shared.u32 	%r15, [%r4];
	ld.const.u32 	%r16, [cmask];
	mul.lo.s32 	%r17, %r16, %r15;
	ld.shared.u32 	%r18, [%r4+4];
	ld.const.u32 	%r19, [cmask+4];
	mad.lo.s32 	%r20, %r19, %r18, %r17;
	ld.shared.u32 	%r21, [%r4+8];
	ld.const.u32 	%r22, [cmask+8];
	mad.lo.s32 	%r23, %r22, %r21, %r20;
	ld.shared.u32 	%r24, [%r4+12];
	ld.const.u32 	%r25, [cmask+12];
	mad.lo.s32 	%r26, %r25, %r24, %r23;
	ld.shared.u32 	%r27, [%r4+16];
	ld.const.u32 	%r28, [cmask+16];
	mad.lo.s32 	%r29, %r28, %r27, %r26;
	ld.shared.u32 	%r30, [%r4+20];
	ld.const.u32 	%r31, [cmask+20];
	mad.lo.s32 	%r32, %r31, %r30, %r29;
	ld.shared.u32 	%r33, [%r4+24];
	ld.const.u32 	%r34, [cmask+24];
	mad.lo.s32 	%r35, %r34, %r33, %r32;
	cvta.to.global.u64 	%rd8, %rd2;
	add.s64 	%rd10, %rd8, %rd4;
	st.global.u32 	[%rd10], %r35;
	ret;

}


// ===== COMPILED SASS (sm_100) =====

	.target	sm_100

	.elftype	@"ET_EXEC"


//--------------------- .note.nv.tkinfo           --------------------------
	.section	.note.nv.tkinfo,"",@"SHT_NOTE"
	.sectionflags	@"SHF_NOTE_NV_TKINFO"
	.tkinfo
        /*0018*/ 	.word	0x00000002
        /*0030*/ 	.string	""
        /*0030*/ 	.string	"ptxas"
        /*0030*/ 	.string	"Cuda compilation tools, release 13.0, V13.0.88"
        /*0030*/ 	.string	"Build cuda_13.0.r13.0/compiler.36424714_0"
        /*0030*/ 	.string	"-arch sm_100 -m 64 "



//--------------------- .note.nv.cuinfo           --------------------------
	.section	.note.nv.cuinfo,"",@"SHT_NOTE"
	.sectionflags	@"SHF_NOTE_NV_CUINFO"
        /*0018*/ 	.short	0x0002
        /*001a*/ 	.short	0x0064
        /*001c*/ 	.short	0x0082
	.zero		2


//--------------------- .nv.info                  --------------------------
	.section	.nv.info,"",@"SHT_CUDA_INFO"
	.align	4


	//----- nvinfo : EIATTR_REGCOUNT
	.align		4
        /*0000*/ 	.byte	0x04, 0x2f
        /*0002*/ 	.short	(.L_2 - .L_1)
	.align		4
.L_1:
        /*0004*/ 	.word	index@(_Z13convolution1dPKiiS0_iPi)
        /*0008*/ 	.word	0x00000020


	//----- nvinfo : EIATTR_FRAME_SIZE
	.align		4
.L_2:
        /*000c*/ 	.byte	0x04, 0x11
        /*000e*/ 	.short	(.L_4 - .L_3)
	.align		4
.L_3:
        /*0010*/ 	.word	index@(_Z13convolution1dPKiiS0_iPi)
        /*0014*/ 	.word	0x00000000


	//----- nvinfo : EIATTR_REGCOUNT
	.align		4
.L_4:
        /*0018*/ 	.byte	0x04, 0x2f
        /*001a*/ 	.short	(.L_6 - .L_5)
	.align		4
.L_5:
        /*001c*/ 	.word	index@(_Z21convolution1dConstMemPKiiPi)
        /*0020*/ 	.word	0x0000001f


	//----- nvinfo : EIATTR_FRAME_SIZE
	.align		4
.L_6:
        /*0024*/ 	.byte	0x04, 0x11
        /*0026*/ 	.short	(.L_8 - .L_7)
	.align		4
.L_7:
        /*0028*/ 	.word	index@(_Z21convolution1dConstMemPKiiPi)
        /*002c*/ 	.word	0x00000000


	//----- nvinfo : EIATTR_REGCOUNT
	.align		4
.L_8:
        /*0030*/ 	.byte	0x04, 0x2f
        /*0032*/ 	.short	(.L_10 - .L_9)
	.align		4
.L_9:
        /*0034*/ 	.word	index@(_Z22convolution1dSharedMemPKiiPi)
        /*0038*/ 	.word	0x00000018


	//----- nvinfo : EIATTR_FRAME_SIZE
	.align		4
.L_10:
        /*003c*/ 	.byte	0x04, 0x11
        /*003e*/ 	.short	(.L_12 - .L_11)
	.align		4
.L_11:
        /*0040*/ 	.word	index@(_Z22convolution1dSharedMemPKiiPi)
        /*0044*/ 	.word	0x00000000


	//----- nvinfo : EIATTR_MIN_STACK_SIZE
	.align		4
.L_12:
        /*0048*/ 	.byte	0x04, 0x12
        /*004a*/ 	.short	(.L_14 - .L_13)
	.align		4
.L_13:
        /*004c*/ 	.word	index@(_Z22convolution1dSharedMemPKiiPi)
        /*0050*/ 	.word	0x00000000


	//----- nvinfo : EIATTR_MIN_STACK_SIZE
	.align		4
.L_14:
        /*0054*/ 	.byte	0x04, 0x12
        /*0056*/ 	.short	(.L_16 - .L_15)
	.align		4
.L_15:
        /*0058*/ 	.word	index@(_Z21convolution1dConstMemPKiiPi)
        /*005c*/ 	.word	0x00000000


	//----- nvinfo : EIATTR_MIN_STACK_SIZE
	.align		4
.L_16:
        /*0060*/ 	.byte	0x04, 0x12
        /*0062*/ 	.short	(.L_18 - .L_17)
	.align		4
.L_17:
        /*0064*/ 	.word	index@(_Z13convolution1dPKiiS0_iPi)
        /*0068*/ 	.word	0x00000000
.L_18:


//--------------------- .nv.compat                --------------------------
	.section	.nv.compat,"",@"SHT_CUDA_COMPAT_INFO"
	.align	4
        /*0000*/ 	.byte	0x02, 0x09, 0x00, 0x00, 0x02, 0x02, 0x01, 0x00, 0x02, 0x05, 0x05, 0x00, 0x03, 0x07, 0x01, 0x01
        /*0010*/ 	.byte	0x02, 0x03, 0x00, 0x00, 0x02, 0x06, 0x01, 0x00, 0x04, 0x0b, 0x08, 0x00, 0x09, 0x00, 0x00, 0x00
        /*0020*/ 	.byte	0x00, 0x00, 0x00, 0x00


//--------------------- .nv.info._Z22convolution1dSharedMemPKiiPi --------------------------
	.section	.nv.info._Z22convolution1dSharedMemPKiiPi,"",@"SHT_CUDA_INFO"
	.sectionflags	@""
	.align	4


	//----- nvinfo : EIATTR_CUDA_API_VERSION
	.align		4
        /*0000*/ 	.byte	0x04, 0x37
        /*0002*/ 	.short	(.L_20 - .L_19)
.L_19:
        /*0004*/ 	.word	0x00000082


	//----- nvinfo : EIATTR_KPARAM_INFO
	.align		4
.L_20:
        /*0008*/ 	.byte	0x04, 0x17
        /*000a*/ 	.short	(.L_22 - .L_21)
.L_21:
        /*000c*/ 	.word	0x00000000
        /*0010*/ 	.short	0x0002
        /*0012*/ 	.short	0x0010
        /*0014*/ 	.byte	0x00, 0xf5, 0x21, 0x00


	//----- nvinfo : EIATTR_KPARAM_INFO
	.align		4
.L_22:
        /*0018*/ 	.byte	0x04, 0x17
        /*001a*/ 	.short	(.L_24 - .L_23)
.L_23:
        /*001c*/ 	.word	0x00000000
        /*0020*/ 	.short	0x0001
        /*0022*/ 	.short	0x0008
        /*0024*/ 	.byte	0x00, 0xf0, 0x11, 0x00


	//----- nvinfo : EIATTR_KPARAM_INFO
	.align		4
.L_24:
        /*0028*/ 	.byte	0x04, 0x17
        /*002a*/ 	.short	(.L_26 - .L_25)
.L_25:
        /*002c*/ 	.word	0x00000000
        /*0030*/ 	.short	0x0000
        /*0032*/ 	.short	0x0000
        /*0034*/ 	.byte	0x00, 0xf5, 0x21, 0x00


	//----- nvinfo : EIATTR_SPARSE_MMA_MASK
	.align		4
.L_26:
        /*0038*/ 	.byte	0x03, 0x50
        /*003a*/ 	.short	0x0000


	//----- nvinfo : EIATTR_MAXREG_COUNT
	.align		4
        /*003c*/ 	.byte	0x03, 0x1b
        /*003e*/ 	.short	0x00ff


	//----- nvinfo : EIATTR_NUM_BARRIERS
	.align		4
        /*0040*/ 	.byte	0x02, 0x4c
        /*0042*/ 	.byte	0x01
	.zero		1


	//----- nvinfo : EIATTR_MERCURY_ISA_VERSION
	.align		4
        /*0044*/ 	.byte	0x03, 0x5f
        /*0046*/ 	.short	0x0101


	//----- nvinfo : EIATTR_VRC_CTA_INIT_COUNT
	.align		4
        /*0048*/ 	.byte	0x02, 0x4a
	.zero		1
	.zero		1


	//----- nvinfo : EIATTR_EXIT_INSTR_OFFSETS
	.align		4
        /*004c*/ 	.byte	0x04, 0x1c
        /*004e*/ 	.short	(.L_28 - .L_27)


	//   ....[0]....
.L_27:
        /*0050*/ 	.word	0x000002b0


	//----- nvinfo : EIATTR_CBANK_PARAM_SIZE
	.align		4
.L_28:
        /*0054*/ 	.byte	0x03, 0x19
        /*0056*/ 	.short	0x0018


	//----- nvinfo : EIATTR_PARAM_CBANK
	.align		4
        /*0058*/ 	.byte	0x04, 0x0a
        /*005a*/ 	.short	(.L_30 - .L_29)
	.align		4
.L_29:
        /*005c*/ 	.word	index@(.nv.constant0._Z22convolution1dSharedMemPKiiPi)
        /*0060*/ 	.short	0x0380
        /*0062*/ 	.short	0x0018


	//----- nvinfo : EIATTR_SW_WAR
	.align		4
.L_30:
        /*0064*/ 	.byte	0x04, 0x36
        /*0066*/ 	.short	(.L_32 - .L_31)
.L_31:
        /*0068*/ 	.word	0x00000008
.L_32:


//--------------------- .nv.info._Z21convolution1dConstMemPKiiPi --------------------------
	.section	.nv.info._Z21convolution1dConstMemPKiiPi,"",@"SHT_CUDA_INFO"
	.sectionflags	@""
	.align	4


	//----- nvinfo : EIATTR_CUDA_API_VERSION
	.align		4
        /*0000*/ 	.byte	0x04, 0x37
        /*0002*/ 	.short	(.L_34 - .L_33)
.L_33:
        /*0004*/ 	.word	0x00000082


	//----- nvinfo : EIATTR_KPARAM_INFO
	.align		4
.L_34:
        /*0008*/ 	.byte	0x04, 0x17
        /*000a*/ 	.short	(.L_36 - .L_35)
.L_35:
        /*000c*/ 	.word	0x00000000
        /*0010*/ 	.short	0x0002
        /*0012*/ 	.short	0x0010
        /*0014*/ 	.byte	0x00, 0xf5, 0x21, 0x00


	//----- nvinfo : EIATTR_KPARAM_INFO
	.align		4
.L_36:
        /*0018*/ 	.byte	0x04, 0x17
        /*001a*/ 	.short	(.L_38 - .L_37)
.L_37:
        /*001c*/ 	.word	0x00000000
        /*0020*/ 	.short	0x0001
        /*0022*/ 	.short	0x0008
        /*0024*/ 	.byte	0x00, 0xf0, 0x11, 0x00


	//----- nvinfo : EIATTR_KPARAM_INFO
	.align		4
.L_38:
        /*0028*/ 	.byte	0x04, 0x17
        /*002a*/ 	.short	(.L_40 - .L_39)
.L_39:
        /*002c*/ 	.word	0x00000000
        /*0030*/ 	.short	0x0000
        /*0032*/ 	.short	0x0000
        /*0034*/ 	.byte	0x00, 0xf5, 0x21, 0x00


	//----- nvinfo : EIATTR_SPARSE_MMA_MASK
	.align		4
.L_40:
        /*0038*/ 	.byte	0x03, 0x50
        /*003a*/ 	.short	0x0000


	//----- nvinfo : EIATTR_MAXREG_COUNT
	.align		4
        /*003c*/ 	.byte	0x03, 0x1b
        /*003e*/ 	.short	0x00ff


	//----- nvinfo : EIATTR_MERCURY_ISA_VERSION
	.align		4
        /*0040*/ 	.byte	0x03, 0x5f
        /*0042*/ 	.short	0x0101


	//----- nvinfo : EIATTR_VRC_CTA_INIT_COUNT
	.align		4
        /*0044*/ 	.byte	0x02, 0x4a
	.zero		1
	.zero		1


	//----- nvinfo : EIATTR_EXIT_INSTR_OFFSETS
	.align		4
        /*0048*/ 	.byte	0x04, 0x1c
        /*004a*/ 	.short	(.L_42 - .L_41)


	//   ....[0]....
.L_41:
        /*004c*/ 	.word	0x00000ad0


	//----- nvinfo : EIATTR_CRS_STACK_SIZE
	.align		4
.L_42:
        /*0050*/ 	.byte	0x04, 0x1e
        /*0052*/ 	.short	(.L_44 - .L_43)
.L_43:
        /*0054*/ 	.word	0x00000000


	//----- nvinfo : EIATTR_CBANK_PARAM_SIZE
	.align		4
.L_44:
        /*0058*/ 	.byte	0x03, 0x19
        /*005a*/ 	.short	0x0018


	//----- nvinfo : EIATTR_PARAM_CBANK
	.align		4
        /*005c*/ 	.byte	0x04, 0x0a
        /*005e*/ 	.short	(.L_46 - .L_45)
	.align		4
.L_45:
        /*0060*/ 	.word	index@(.nv.constant0._Z21convolution1dConstMemPKiiPi)
        /*0064*/ 	.short	0x0380
        /*0066*/ 	.short	0x0018


	//----- nvinfo : EIATTR_SW_WAR
	.align		4
.L_46:
        /*0068*/ 	.byte	0x04, 0x36
        /*006a*/ 	.short	(.L_48 - .L_47)
.L_47:
        /*006c*/ 	.word	0x00000008
.L_48:


//--------------------- .nv.info._Z13convolution1dPKiiS0_iPi --------------------------
	.section	.nv.info._Z13convolution1dPKiiS0_iPi,"",@"SHT_CUDA_INFO"
	.sectionflags	@""
	.align	4


	//----- nvinfo : EIATTR_CUDA_API_VERSION
	.align		4
        /*0000*/ 	.byte	0x04, 0x37
        /*0002*/ 	.short	(.L_50 - .L_49)
.L_49:
        /*0004*/ 	.word	0x00000082


	//----- nvinfo : EIATTR_KPARAM_INFO
	.align		4
.L_50:
        /*0008*/ 	.byte	0x04, 0x17
        /*000a*/ 	.short	(.L_52 - .L_51)
.L_51:
        /*000c*/ 	.word	0x00000000
        /*0010*/ 	.short	0x0004
        /*0012*/ 	.short	0x0020
        /*0014*/ 	.byte	0x00, 0xf5, 0x21, 0x00


	//----- nvinfo : EIATTR_KPARAM_INFO
	.align		4
.L_52:
        /*0018*/ 	.byte	0x04, 0x17
        /*001a*/ 	.short	(.L_54 - .L_53)
.L_53:
        /*001c*/ 	.word	0x00000000
        /*0020*/ 	.short	0x0003
        /*0022*/ 	.short	0x0018
        /*0024*/ 	.byte	0x00, 0xf0, 0x11, 0x00


	//----- nvinfo : EIATTR_KPARAM_INFO
	.align		4
.L_54:
        /*0028*/ 	.byte	0x04, 0x17
        /*002a*/ 	.short	(.L_56 - .L_55)
.L_55:
        /*002c*/ 	.word	0x00000000
        /*0030*/ 	.short	0x0002
        /*0032*/ 	.short	0x0010
        /*0034*/ 	.byte	0x00, 0xf5, 0x21, 0x00


	//----- nvinfo : EIATTR_KPARAM_INFO
	.align		4
.L_56:
        /*0038*/ 	.byte	0x04, 0x17
        /*003a*/ 	.short	(.L_58 - .L_57)
.L_57:
        /*003c*/ 	.word	0x00000000
        /*0040*/ 	.short	0x0001
        /*0042*/ 	.short	0x0008
        /*0044*/ 	.byte	0x00, 0xf0, 0x11, 0x00


	//----- nvinfo : EIATTR_KPARAM_INFO
	.align		4
.L_58:
        /*0048*/ 	.byte	0x04, 0x17
        /*004a*/ 	.short	(.L_60 - .L_59)
.L_59:
        /*004c*/ 	.word	0x00000000
        /*0050*/ 	.short	0x0000
        /*0052*/ 	.short	0x0000
        /*0054*/ 	.byte	0x00, 0xf5, 0x21, 0x00


	//----- nvinfo : EIATTR_SPARSE_MMA_MASK
	.align		4
.L_60:
        /*0058*/ 	.byte	0x03, 0x50
        /*005a*/ 	.short	0x0000


	//----- nvinfo : EIATTR_MAXREG_COUNT
	.align		4
        /*005c*/ 	.byte	0x03, 0x1b
        /*005e*/ 	.short	0x00ff


	//----- nvinfo : EIATTR_MERCURY_ISA_VERSION
	.align		4
        /*0060*/ 	.byte	0x03, 0x5f
        /*0062*/ 	.short	0x0101


	//----- nvinfo : EIATTR_VRC_CTA_INIT_COUNT
	.align		4
        /*0064*/ 	.byte	0x02, 0x4a
	.zero		1
	.zero		1


	//----- nvinfo : EIATTR_EXIT_INSTR_OFFSETS
	.align		4
        /*0068*/ 	.byte	0x04, 0x1c
        /*006a*/ 	.short	(.L_62 - .L_61)


	//   ....[0]....
.L_61:
        /*006c*/ 	.word	0x00000ac0


	//----- nvinfo : EIATTR_CRS_STACK_SIZE
	.align		4
.L_62:
        /*0070*/ 	.byte	0x04, 0x1e
        /*0072*/ 	.short	(.L_64 - .L_63)
.L_63:
        /*0074*/ 	.word	0x00000000


	//----- nvinfo : EIATTR_CBANK_PARAM_SIZE
	.align		4
.L_64:
        /*0078*/ 	.byte	0x03, 0x19
        /*007a*/ 	.short	0x0028


	//----- nvinfo : EIATTR_PARAM_CBANK
	.align		4
        /*007c*/ 	.byte	0x04, 0x0a
        /*007e*/ 	.short	(.L_66 - .L_65)
	.align		4
.L_65:
        /*0080*/ 	.word	index@(.nv.constant0._Z13convolution1dPKiiS0_iPi)
        /*0084*/ 	.short	0x0380
        /*0086*/ 	.short	0x0028


	//----- nvinfo : EIATTR_SW_WAR
	.align		4
.L_66:
        /*0088*/ 	.byte	0x04, 0x36
        /*008a*/ 	.short	(.L_68 - .L_67)
.L_67:
        /*008c*/ 	.word	0x00000008
.L_68:


//--------------------- .nv.callgraph             --------------------------
	.section	.nv.callgraph,"",@"SHT_CUDA_CALLGRAPH"
	.align	4
	.sectionentsize	8
	.align		4
        /*0000*/ 	.word	0x00000000
	.align		4
        /*0004*/ 	.word	0xffffffff
	.align		4
        /*0008*/ 	.word	0x00000000
	.align		4
        /*000c*/ 	.word	0xfffffffe
	.align		4
        /*0010*/ 	.word	0x00000000
	.align		4
        /*0014*/ 	.word	0xfffffffd
	.align		4
        /*0018*/ 	.word	0x00000000
	.align		4
        /*001c*/ 	.word	0xfffffffc


//--------------------- .nv.constant3             --------------------------
	.section	.nv.constant3,"a",@progbits
	.align	4
.nv.constant3:
	.type		cmask,@object
	.size		cmask,(.L_0 - cmask)
cmask:
	.zero		28
.L_0:


//--------------------- .text._Z22convolution1dSharedMemPKiiPi --------------------------
	.section	.text._Z22convolution1dSharedMemPKiiPi,"ax",@progbits
	.align	128
        .global         _Z22convolution1dSharedMemPKiiPi
        .type           _Z22convolution1dSharedMemPKiiPi,@function
        .size           _Z22convolution1dSharedMemPKiiPi,(.L_x_24 - _Z22convolution1dSharedMemPKiiPi)
        .other          _Z22convolution1dSharedMemPKiiPi,@"STO_CUDA_ENTRY STV_DEFAULT"
_Z22convolution1dSharedMemPKiiPi:
.text._Z22convolution1dSharedMemPKiiPi:
[----:B------:R-:W-:Y:S01]  /*0000*/  LDC R1, c[0x0][0x37c] ;  /* 0x0000df00ff017b82 */ /* 0x000fe20000000800 */
[----:B------:R-:W0:Y:S07]  /*0010*/  S2R R11, SR_TID.X ;  /* 0x00000000000b7919 */ /* 0x000e2e0000002100 */
[----:B------:R-:W0:Y:S01]  /*0020*/  LDC R4, c[0x0][0x360] ;  /* 0x0000d800ff047b82 */ /* 0x000e220000000800 */
[----:B------:R-:W1:Y:S01]  /*0030*/  LDCU.64 UR6, c[0x0][0x358] ;  /* 0x00006b00ff0677ac */ /* 0x000e620008000a00 */
[----:B------:R-:W2:Y:S06]  /*0040*/  LDCU.128 UR8, c[0x3][URZ] ;  /* 0x00c00000ff0877ac */ /* 0x000eac0008000c00 */
[----:B------:R-:W3:Y:S08]  /*0050*/  S2UR UR4, SR_CTAID.X ;  /* 0x00000000000479c3 */ /* 0x000ef00000002500 */
[----:B------:R-:W4:Y:S01]  /*0060*/  LDC.64 R6, c[0x0][0x380] ;  /* 0x0000e000ff067b82 */ /* 0x000f220000000a00 */
[C---:B0-----:R-:W-:Y:S01]  /*0070*/  IADD3 R3, PT, PT, R4.reuse, R11, RZ ;  /* 0x0000000b04037210 */ /* 0x041fe20007ffe0ff */
[----:B---3--:R-:W-:-:S03]  /*0080*/  IMAD R0, R4, UR4, RZ ;  /* 0x0000000404007c24 */ /* 0x008fc6000f8e02ff */
[----:B------:R-:W-:Y:S02]  /*0090*/  ISETP.GT.U32.AND P0, PT, R3, 0x105, PT ;  /* 0x000001050300780c */ /* 0x000fe40003f04070 */
[----:B------:R-:W-:-:S11]  /*00a0*/  IADD3 R5, PT, PT, R0, R11, RZ ;  /* 0x0000000b00057210 */ /* 0x000fd60007ffe0ff */
[----:B------:R-:W-:Y:S01]  /*00b0*/  @!P0 IADD3 R9, PT, PT, R0, R3, RZ ;  /* 0x0000000300098210 */ /* 0x000fe20007ffe0ff */
[----:B----4-:R-:W-:-:S04]  /*00c0*/  IMAD.WIDE R2, R5, 0x4, R6 ;  /* 0x0000000405027825 */ /* 0x010fc800078e0206 */
[----:B------:R-:W-:Y:S02]  /*00d0*/  @!P0 IMAD.WIDE.U32 R6, R9, 0x4, R6 ;  /* 0x0000000409068825 */ /* 0x000fe400078e0006 */
[----:B-1----:R-:W3:Y:S04]  /*00e0*/  LDG.E R2, desc[UR6][R2.64] ;  /* 0x0000000602027981 */ /* 0x002ee8000c1e1900 */
[----:B------:R-:W4:Y:S01]  /*00f0*/  @!P0 LDG.E R6, desc[UR6][R6.64] ;  /* 0x0000000606068981 */ /* 0x000f22000c1e1900 */
[----:B------:R-:W0:Y:S01]  /*0100*/  S2UR UR5, SR_CgaCtaId ;  /* 0x00000000000579c3 */ /* 0x000e220000008800 */
[----:B------:R-:W-:Y:S02]  /*0110*/  UMOV UR4, 0x400 ;  /* 0x0000040000047882 */ /* 0x000fe40000000000 */
[----:B0-----:R-:W-:-:S06]  /*0120*/  ULEA UR4, UR5, UR4, 0x18 ;  /* 0x0000000405047291 */ /* 0x001fcc000f8ec0ff */
[----:B------:R-:W-:-:S04]  /*0130*/  LEA R9, R11, UR4, 0x2 ;  /* 0x000000040b097c11 */ /* 0x000fc8000f8e10ff */
[----:B------:R-:W-:Y:S01]  /*0140*/  @!P0 LEA R11, R4, R9, 0x2 ;  /* 0x00000009040b8211 */ /* 0x000fe200078e10ff */
[----:B------:R-:W0:Y:S01]  /*0150*/  LDCU.64 UR4, c[0x3][0x10] ;  /* 0x00c00200ff0477ac */ /* 0x000e220008000a00 */
[----:B---3--:R1:W-:Y:S04]  /*0160*/  STS [R9], R2 ;  /* 0x0000000209007388 */ /* 0x0083e80000000800 */
[----:B----4-:R-:W-:Y:S01]  /*0170*/  @!P0 STS [R11], R6 ;  /* 0x000000060b008388 */ /* 0x010fe20000000800 */
[----:B------:R-:W-:Y:S08]  /*0180*/  BAR.SYNC.DEFER_BLOCKING 0x0 ;  /* 0x0000000000007b1d */ /* 0x000ff00000010000 */
[----:B-1----:R-:W1:Y:S01]  /*0190*/  LDC.64 R2, c[0x0][0x390] ;  /* 0x0000e400ff027b82 */ /* 0x002e620000000a00 */
[----:B------:R-:W2:Y:S04]  /*01a0*/  LDS R0, [R9] ;  /* 0x0000000009007984 */ /* 0x000ea80000000800 */
[----:B------:R-:W3:Y:S01]  /*01b0*/  LDS R13, [R9+0x4] ;  /* 0x00000400090d7984 */ /* 0x000ee20000000800 */
[----:B-1----:R-:W-:-:S03]  /*01c0*/  IMAD.WIDE R2, R5, 0x4, R2 ;  /* 0x0000000405027825 */ /* 0x002fc600078e0202 */
[----:B------:R-:W1:Y:S04]  /*01d0*/  LDS R7, [R9+0x8] ;  /* 0x0000080009077984 */ /* 0x000e680000000800 */
[----:B------:R-:W4:Y:S04]  /*01e0*/  LDS R15, [R9+0xc] ;  /* 0x00000c00090f7984 */ /* 0x000f280000000800 */
[----:B------:R-:W0:Y:S04]  /*01f0*/  LDS R17, [R9+0x10] ;  /* 0x0000100009117984 */ /* 0x000e280000000800 */
[----:B------:R-:W5:Y:S04]  /*0200*/  LDS R19, [R9+0x14] ;  /* 0x0000140009137984 */ /* 0x000f680000000800 */
[----:B------:R-:W5:Y:S01]  /*0210*/  LDS R21, [R9+0x18] ;  /* 0x0000180009157984 */ /* 0x000f620000000800 */
[----:B--2---:R-:W-:Y:S01]  /*0220*/  IMAD R0, R0, UR8, RZ ;  /* 0x0000000800007c24 */ /* 0x004fe2000f8e02ff */
[----:B------:R-:W2:Y:S03]  /*0230*/  LDCU UR8, c[0x3][0x18] ;  /* 0x00c00300ff0877ac */ /* 0x000ea60008000800 */
[----:B---3--:R-:W-:-:S04]  /*0240*/  IMAD R0, R13, UR9, R0 ;  /* 0x000000090d007c24 */ /* 0x008fc8000f8e0200 */
[----:B-1----:R-:W-:-:S04]  /*0250*/  IMAD R0, R7, UR10, R0 ;  /* 0x0000000a07007c24 */ /* 0x002fc8000f8e0200 */
[----:B----4-:R-:W-:-:S04]  /*0260*/  IMAD R0, R15, UR11, R0 ;  /* 0x0000000b0f007c24 */ /* 0x010fc8000f8e0200 */
[----:B0-----:R-:W-:-:S04]  /*0270*/  IMAD R0, R17, UR4, R0 ;  /* 0x0000000411007c24 */ /* 0x001fc8000f8e0200 */
[----:B-----5:R-:W-:-:S04]  /*0280*/  IMAD R0, R19, UR5, R0 ;  /* 0x0000000513007c24 */ /* 0x020fc8000f8e0200 */
[----:B--2---:R-:W-:-:S05]  /*0290*/  IMAD R21, R21, UR8, R0 ;  /* 0x0000000815157c24 */ /* 0x004fca000f8e0200 */
[----:B------:R-:W-:Y:S01]  /*02a0*/  STG.E desc[UR6][R2.64], R21 ;  /* 0x0000001502007986 */ /* 0x000fe2000c101906 */
[----:B------:R-:W-:Y:S05]  /*02b0*/  EXIT ;  /* 0x000000000000794d */ /* 0x000fea0003800000 */
.L_x_0:
[----:B------:R-:W-:-:S00]  /*02c0*/  BRA `(.L_x_0) ;  /* 0xfffffffc00fc7947 */ /* 0x000fc0000383ffff */
[----:B------:R-:W-:-:S00]  /*02d0*/  NOP ;  /* 0x0000000000007918 */ /* 0x000fc00000000000 */
        /* <DEDUP_REMOVED lines=10> */
.L_x_24:


//--------------------- .text._Z21convolution1dConstMemPKiiPi --------------------------
	.section	.text._Z21convolution1dConstMemPKiiPi,"ax",@progbits
	.align	128
        .global         _Z21convolution1dConstMemPKiiPi
        .type           _Z21convolution1dConstMemPKiiPi,@function
        .size           _Z21convolution1dConstMemPKiiPi,(.L_x_25 - _Z21convolution1dConstMemPKiiPi)
        .other          _Z21convolution1dConstMemPKiiPi,@"STO_CUDA_ENTRY STV_DEFAULT"
_Z21convolution1dConstMemPKiiPi:
.text._Z21convolution1dConstMemPKiiPi:
[----:B------:R-:W-:Y:S01]  /*0000*/  LDC R1, c[0x0][0x37c] ;  /* 0x0000df00ff017b82 */ /* 0x000fe20000000800 */
[----:B------:R-:W0:Y:S07]  /*0010*/  S2R R3, SR_TID.X ;  /* 0x0000000000037919 */ /* 0x000e2e0000002100 */
[----:B------:R-:W0:Y:S01]  /*0020*/  S2UR UR4, SR_CTAID.X ;  /* 0x00000000000479c3 */ /* 0x000e220000002500 */
[----:B------:R-:W-:Y:S01]  /*0030*/  BSSY.RECONVERGENT B0, `(.L_x_1) ;  /* 0x00000a6000007945 */ /* 0x000fe20003800200 */
[----:B------:R-:W-:-:S06]  /*0040*/  HFMA2 R21, -RZ, RZ, 0, 0 ;  /* 0x00000000ff157431 */ /* 0x000fcc00000001ff */
[----:B------:R-:W0:Y:S08]  /*0050*/  LDC R0, c[0x0][0x360] ;  /* 0x0000d800ff007b82 */ /* 0x000e300000000800 */
[----:B------:R-:W1:Y:S01]  /*0060*/  LDC R7, c[0x0][0x388] ;  /* 0x0000e200ff077b82 */ /* 0x000e620000000800 */
[----:B0-----:R-:W-:Y:S01]  /*0070*/  IMAD R0, R0, UR4, R3 ;  /* 0x0000000400007c24 */ /* 0x001fe2000f8e0203 */
[----:B------:R-:W0:Y:S04]  /*0080*/  LDCU.64 UR4, c[0x0][0x358] ;  /* 0x00006b00ff0477ac */ /* 0x000e280008000a00 */
[----:B------:R-:W-:-:S02]  /*0090*/  VIMNMX R5, PT, PT, R0, 0x3, !PT ;  /* 0x0000000300057848 */ /* 0x000fc40007fe0100 */
[----:B-1----:R-:W-:Y:S02]  /*00a0*/  VIADDMNMX R2, R0, 0x3, R7, PT ;  /* 0x0000000300027846 */ /* 0x002fe40003800107 */
[----:B------:R-:W-:-:S04]  /*00b0*/  IADD3 R3, PT, PT, R5, -0x3, RZ ;  /* 0xfffffffd05037810 */ /* 0x000fc80007ffe0ff */
[----:B------:R-:W-:-:S13]  /*00c0*/  ISETP.GT.AND P0, PT, R3, R2, PT ;  /* 0x000000020300720c */ /* 0x000fda0003f04270 */
[----:B0-----:R-:W-:Y:S05]  /*00d0*/  @P0 BRA `(.L_x_2) ;  /* 0x00000008006c0947 */ /* 0x001fea0003800000 */
[----:B------:R-:W-:Y:S01]  /*00e0*/  IADD3 R2, PT, PT, R2, -R5, RZ ;  /* 0x8000000502027210 */ /* 0x000fe20007ffe0ff */
[----:B------:R-:W-:Y:S01]  /*00f0*/  BSSY.RECONVERGENT B1, `(.L_x_3) ;  /* 0x0000048000017945 */ /* 0x000fe20003800200 */
[----:B------:R-:W-:Y:S02]  /*0100*/  MOV R21, RZ ;  /* 0x000000ff00157202 */ /* 0x000fe40000000f00 */
[C---:B------:R-:W-:Y:S01]  /*0110*/  IADD3 R4, PT, PT, R2.reuse, 0x3, RZ ;  /* 0x0000000302047810 */ /* 0x040fe20007ffe0ff */
[----:B------:R-:W-:-:S03]  /*0120*/  VIADD R6, R2, 0x4 ;  /* 0x0000000402067836 */ /* 0x000fc60000000000 */
[----:B------:R-:W-:Y:S02]  /*0130*/  ISETP.GE.U32.AND P0, PT, R4, 0xf, PT ;  /* 0x0000000f0400780c */ /* 0x000fe40003f06070 */
[----:B------:R-:W-:-:S11]  /*0140*/  LOP3.LUT R26, R6, 0xf, RZ, 0xc0, !PT ;  /* 0x0000000f061a7812 */ /* 0x000fd600078ec0ff */
[----:B------:R-:W-:Y:S05]  /*0150*/  @!P0 BRA `(.L_x_4) ;  /* 0x0000000400048947 */ /* 0x000fea0003800000 */
[----:B------:R-:W-:Y:S01]  /*0160*/  LOP3.LUT R7, R6, 0xfffffff0, RZ, 0xc0, !PT ;  /* 0xfffffff006077812 */ /* 0x000fe200078ec0ff */
[----:B------:R-:W-:Y:S01]  /*0170*/  BSSY.RECONVERGENT B2, `(.L_x_5) ;  /* 0x000003e000027945 */ /* 0x000fe20003800200 */
[----:B------:R-:W-:Y:S02]  /*0180*/  IADD3 R4, PT, PT, -R0, R5, RZ ;  /* 0x0000000500047210 */ /* 0x000fe40007ffe1ff */
[----:B------:R-:W-:Y:S01]  /*0190*/  MOV R21, RZ ;  /* 0x000000ff00157202 */ /* 0x000fe20000000f00 */
[----:B------:R-:W-:-:S07]  /*01a0*/  IMAD.MOV R7, RZ, RZ, -R7 ;  /* 0x000000ffff077224 */ /* 0x000fce00078e0a07 */
.L_x_6:
[----:B------:R-:W0:Y:S01]  /*01b0*/  LDC.64 R2, c[0x0][0x380] ;  /* 0x0000e000ff027b82 */ /* 0x000e220000000a00 */
[----:B------:R-:W-:-:S05]  /*01c0*/  IADD3 R9, PT, PT, R5, -0x3, RZ ;  /* 0xfffffffd05097810 */ /* 0x000fca0007ffe0ff */
[----:B0-----:R-:W-:-:S05]  /*01d0*/  IMAD.WIDE.U32 R2, R9, 0x4, R2 ;  /* 0x0000000409027825 */ /* 0x001fca00078e0002 */
[----:B------:R-:W2:Y:S04]  /*01e0*/  LDG.E R28, desc[UR4][R2.64] ;  /* 0x00000004021c7981 */ /* 0x000ea8000c1e1900 */
[----:B------:R-:W3:Y:S04]  /*01f0*/  LDG.E R24, desc[UR4][R2.64+0x4] ;  /* 0x0000040402187981 */ /* 0x000ee8000c1e1900 */
[----:B------:R-:W4:Y:S04]  /*0200*/  LDG.E R23, desc[UR4][R2.64+0x8] ;  /* 0x0000080402177981 */ /* 0x000f28000c1e1900 */
[----:B------:R-:W5:Y:S04]  /*0210*/  LDG.E R22, desc[UR4][R2.64+0xc] ;  /* 0x00000c0402167981 */ /* 0x000f68000c1e1900 */
        /* <DEDUP_REMOVED lines=11> */
[----:B------:R0:W5:Y:S01]  /*02d0*/  LDG.E R19, desc[UR4][R2.64+0x3c] ;  /* 0x00003c0402137981 */ /* 0x000162000c1e1900 */
[----:B------:R-:W-:Y:S01]  /*02e0*/  IADD3 R20, PT, PT, R4, -0x3, RZ ;  /* 0xfffffffd04147810 */ /* 0x000fe20007ffe0ff */
[----:B------:R-:W-:Y:S01]  /*02f0*/  VIADD R7, R7, 0x10 ;  /* 0x0000001007077836 */ /* 0x000fe20000000000 */
[----:B------:R-:W-:-:S02]  /*0300*/  IADD3 R5, PT, PT, R5, 0x10, RZ ;  /* 0x0000001005057810 */ /* 0x000fc40007ffe0ff */
[----:B------:R-:W-:Y:S02]  /*0310*/  SHF.L.U32 R20, R20, 0x2, RZ ;  /* 0x0000000214147819 */ /* 0x000fe400000006ff */
[----:B------:R-:W-:Y:S02]  /*0320*/  ISETP.NE.AND P0, PT, R7, RZ, PT ;  /* 0x000000ff0700720c */ /* 0x000fe40003f05270 */
[----:B------:R-:W2:Y:S01]  /*0330*/  LDC R25, c[0x3][R20+0xc] ;  /* 0x00c0030014197b82 */ /* 0x000ea20000000800 */
[----:B------:R-:W-:-:S07]  /*0340*/  IADD3 R4, PT, PT, R4, 0x10, RZ ;  /* 0x0000001004047810 */ /* 0x000fce0007ffe0ff */
[----:B------:R-:W4:Y:S08]  /*0350*/  LDC R27, c[0x3][R20+0x14] ;  /* 0x00c00500141b7b82 */ /* 0x000f300000000800 */
[----:B0-----:R-:W0:Y:S08]  /*0360*/  LDC R3, c[0x3][R20+0x28] ;  /* 0x00c00a0014037b82 */ /* 0x001e300000000800 */
[----:B------:R-:W1:Y:S01]  /*0370*/  LDC R2, c[0x3][R20+0x2c] ;  /* 0x00c00b0014027b82 */ /* 0x000e620000000800 */
[----:B--2---:R-:W-:-:S07]  /*0380*/  IMAD R25, R28, R25, R21 ;  /* 0x000000191c197224 */ /* 0x004fce00078e0215 */
[----:B------:R-:W3:Y:S08]  /*0390*/  LDC R21, c[0x3][R20+0x10] ;  /* 0x00c0040014157b82 */ /* 0x000ef00000000800 */
[----:B------:R-:W5:Y:S01]  /*03a0*/  LDC R28, c[0x3][R20+0x18] ;  /* 0x00c00600141c7b82 */ /* 0x000f620000000800 */
[----:B---3--:R-:W-:-:S07]  /*03b0*/  IMAD R24, R24, R21, R25 ;  /* 0x0000001518187224 */ /* 0x008fce00078e0219 */
[----:B------:R-:W2:Y:S01]  /*03c0*/  LDC R25, c[0x3][R20+0x1c] ;  /* 0x00c0070014197b82 */ /* 0x000ea20000000800 */
[----:B----4-:R-:W-:-:S04]  /*03d0*/  IMAD R23, R23, R27, R24 ;  /* 0x0000001b17177224 */ /* 0x010fc800078e0218 */
[----:B-----5:R-:W-:-:S03]  /*03e0*/  IMAD R22, R22, R28, R23 ;  /* 0x0000001c16167224 */ /* 0x020fc600078e0217 */
[----:B------:R-:W3:Y:S08]  /*03f0*/  LDC R24, c[0x3][R20+0x20] ;  /* 0x00c0080014187b82 */ /* 0x000ef00000000800 */
[----:B------:R-:W4:Y:S08]  /*0400*/  LDC R21, c[0x3][R20+0x24] ;  /* 0x00c0090014157b82 */ /* 0x000f300000000800 */
[----:B------:R-:W5:Y:S01]  /*0410*/  LDC R23, c[0x3][R20+0x30] ;  /* 0x00c00c0014177b82 */ /* 0x000f620000000800 */
[----:B--2---:R-:W-:-:S07]  /*0420*/  IMAD R18, R18, R25, R22 ;  /* 0x0000001912127224 */ /* 0x004fce00078e0216 */
[----:B------:R-:W2:Y:S01]  /*0430*/  LDC R25, c[0x3][R20+0x34] ;  /* 0x00c00d0014197b82 */ /* 0x000ea20000000800 */
[----:B---3--:R-:W-:-:S07]  /*0440*/  IMAD R15, R15, R24, R18 ;  /* 0x000000180f0f7224 */ /* 0x008fce00078e0212 */
[----:B------:R-:W3:Y:S01]  /*0450*/  LDC R22, c[0x3][R20+0x38] ;  /* 0x00c00e0014167b82 */ /* 0x000ee20000000800 */
[----:B----4-:R-:W-:-:S07]  /*0460*/  IMAD R21, R12, R21, R15 ;  /* 0x000000150c157224 */ /* 0x010fce00078e020f */
[----:B------:R-:W4:Y:S01]  /*0470*/  LDC R18, c[0x3][R20+0x3c] ;  /* 0x00c00f0014127b82 */ /* 0x000f220000000800 */
[----:B0-----:R-:W-:-:S04]  /*0480*/  IMAD R3, R8, R3, R21 ;  /* 0x0000000308037224 */ /* 0x001fc800078e0215 */
[----:B-1----:R-:W-:-:S03]  /*0490*/  IMAD R2, R17, R2, R3 ;  /* 0x0000000211027224 */ /* 0x002fc600078e0203 */
[----:B------:R-:W0:Y:S01]  /*04a0*/  LDC R15, c[0x3][R20+0x40] ;  /* 0x00c01000140f7b82 */ /* 0x000e220000000800 */
[----:B-----5:R-:W-:-:S07]  /*04b0*/  IMAD R2, R16, R23, R2 ;  /* 0x0000001710027224 */ /* 0x020fce00078e0202 */
[----:B------:R-:W1:Y:S08]  /*04c0*/  LDC R12, c[0x3][R20+0x44] ;  /* 0x00c01100140c7b82 */ /* 0x000e700000000800 */
[----:B------:R-:W5:Y:S01]  /*04d0*/  LDC R24, c[0x3][R20+0x48] ;  /* 0x00c0120014187b82 */ /* 0x000f620000000800 */
[----:B--2---:R-:W-:-:S04]  /*04e0*/  IMAD R2, R14, R25, R2 ;  /* 0x000000190e027224 */ /* 0x004fc800078e0202 */
[----:B---3--:R-:W-:-:S04]  /*04f0*/  IMAD R2, R13, R22, R2 ;  /* 0x000000160d027224 */ /* 0x008fc800078e0202 */
[----:B----4-:R-:W-:-:S04]  /*0500*/  IMAD R2, R11, R18, R2 ;  /* 0x000000120b027224 */ /* 0x010fc800078e0202 */
[----:B0-----:R-:W-:-:S04]  /*0510*/  IMAD R2, R10, R15, R2 ;  /* 0x0000000f0a027224 */ /* 0x001fc800078e0202 */
[----:B-1----:R-:W-:-:S04]  /*0520*/  IMAD R2, R9, R12, R2 ;  /* 0x0000000c09027224 */ /* 0x002fc800078e0202 */
[----:B-----5:R-:W-:Y:S01]  /*0530*/  IMAD R21, R19, R24, R2 ;  /* 0x0000001813157224 */ /* 0x020fe200078e0202 */
[----:B------:R-:W-:Y:S06]  /*0540*/  @P0 BRA `(.L_x_6) ;  /* 0xfffffffc00180947 */ /* 0x000fec000383ffff */
[----:B------:R-:W-:Y:S05]  /*0550*/  BSYNC.RECONVERGENT B2 ;  /* 0x0000000000027941 */ /* 0x000fea0003800200 */
.L_x_5:
[----:B------:R-:W-:-:S07]  /*0560*/  IADD3 R3, PT, PT, R5, -0x3, RZ ;  /* 0xfffffffd05037810 */ /* 0x000fce0007ffe0ff */
.L_x_4:
[----:B------:R-:W-:Y:S05]  /*0570*/  BSYNC.RECONVERGENT B1 ;  /* 0x0000000000017941 */ /* 0x000fea0003800200 */
.L_x_3:
[----:B------:R-:W-:-:S13]  /*0580*/  ISETP.NE.AND P0, PT, R26, RZ, PT ;  /* 0x000000ff1a00720c */ /* 0x000fda0003f05270 */
[----:B------:R-:W-:Y:S05]  /*0590*/  @!P0 BRA `(.L_x_2) ;  /* 0x00000004003c8947 */ /* 0x000fea0003800000 */
[----:B------:R-:W-:Y:S01]  /*05a0*/  ISETP.GE.U32.AND P0, PT, R26, 0x8, PT ;  /* 0x000000081a00780c */ /* 0x000fe20003f06070 */
[----:B------:R-:W-:Y:S01]  /*05b0*/  BSSY.RECONVERGENT B1, `(.L_x_7) ;  /* 0x0000021000017945 */ /* 0x000fe20003800200 */
[----:B------:R-:W-:-:S04]  /*05c0*/  LOP3.LUT R20, R6, 0x7, RZ, 0xc0, !PT ;  /* 0x0000000706147812 */ /* 0x000fc800078ec0ff */
[----:B------:R-:W-:-:S07]  /*05d0*/  ISETP.NE.AND P1, PT, R20, RZ, PT ;  /* 0x000000ff1400720c */ /* 0x000fce0003f25270 */
[----:B------:R-:W-:Y:S06]  /*05e0*/  @!P0 BRA `(.L_x_8) ;  /* 0x0000000000748947 */ /* 0x000fec0003800000 */
[----:B------:R-:W0:Y:S02]  /*05f0*/  LDC.64 R8, c[0x0][0x380] ;  /* 0x0000e000ff087b82 */ /* 0x000e240000000a00 */
        /* <DEDUP_REMOVED lines=8> */
[----:B------:R-:W5:Y:S01]  /*0680*/  LDG.E R4, desc[UR4][R8.64+0x1c] ;  /* 0x00001c0408047981 */ /* 0x000f62000c1e1900 */
[C---:B------:R-:W-:Y:S01]  /*0690*/  IMAD.IADD R7, R3.reuse, 0x1, -R0 ;  /* 0x0000000103077824 */ /* 0x040fe200078e0a00 */
[----:B------:R-:W-:-:S04]  /*06a0*/  IADD3 R3, PT, PT, R3, 0x8, RZ ;  /* 0x0000000803037810 */ /* 0x000fc80007ffe0ff */
[----:B------:R-:W-:-:S04]  /*06b0*/  SHF.L.U32 R7, R7, 0x2, RZ ;  /* 0x0000000207077819 */ /* 0x000fc800000006ff */
[----:B------:R-:W2:Y:S08]  /*06c0*/  LDC R11, c[0x3][R7+0xc] ;  /* 0x00c00300070b7b82 */ /* 0x000eb00000000800 */
[----:B------:R-:W3:Y:S08]  /*06d0*/  LDC R12, c[0x3][R7+0x10] ;  /* 0x00c00400070c7b82 */ /* 0x000ef00000000800 */
[----:B------:R-:W4:Y:S08]  /*06e0*/  LDC R14, c[0x3][R7+0x14] ;  /* 0x00c00500070e7b82 */ /* 0x000f300000000800 */
[----:B------:R-:W5:Y:S08]  /*06f0*/  LDC R16, c[0x3][R7+0x18] ;  /* 0x00c0060007107b82 */ /* 0x000f700000000800 */
[----:B------:R-:W0:Y:S08]  /*0700*/  LDC R18, c[0x3][R7+0x1c] ;  /* 0x00c0070007127b82 */ /* 0x000e300000000800 */
[----:B------:R-:W1:Y:S08]  /*0710*/  LDC R22, c[0x3][R7+0x20] ;  /* 0x00c0080007167b82 */ /* 0x000e700000000800 */
[----:B------:R-:W1:Y:S08]  /*0720*/  LDC R23, c[0x3][R7+0x24] ;  /* 0x00c0090007177b82 */ /* 0x000e700000000800 */
[----:B------:R-:W1:Y:S01]  /*0730*/  LDC R24, c[0x3][R7+0x28] ;  /* 0x00c00a0007187b82 */ /* 0x000e620000000800 */
[----:B--2---:R-:W-:-:S04]  /*0740*/  IMAD R10, R10, R11, R21 ;  /* 0x0000000b0a0a7224 */ /* 0x004fc800078e0215 */
[----:B---3--:R-:W-:-:S04]  /*0750*/  IMAD R10, R13, R12, R10 ;  /* 0x0000000c0d0a7224 */ /* 0x008fc800078e020a */
[----:B----4-:R-:W-:-:S04]  /*0760*/  IMAD R10, R15, R14, R10 ;  /* 0x0000000e0f0a7224 */ /* 0x010fc800078e020a */
[----:B-----5:R-:W-:-:S04]  /*0770*/  IMAD R10, R17, R16, R10 ;  /* 0x00000010110a7224 */ /* 0x020fc800078e020a */
[----:B0-----:R-:W-:-:S04]  /*0780*/  IMAD R10, R19, R18, R10 ;  /* 0x00000012130a7224 */ /* 0x001fc800078e020a */
[----:B-1----:R-:W-:-:S04]  /*0790*/  IMAD R5, R5, R22, R10 ;  /* 0x0000001605057224 */ /* 0x002fc800078e020a */
[----:B------:R-:W-:-:S04]  /*07a0*/  IMAD R5, R2, R23, R5 ;  /* 0x0000001702057224 */ /* 0x000fc800078e0205 */
[----:B------:R-:W-:-:S07]  /*07b0*/  IMAD R21, R4, R24, R5 ;  /* 0x0000001804157224 */ /* 0x000fce00078e0205 */
.L_x_8:
[----:B------:R-:W-:Y:S05]  /*07c0*/  BSYNC.RECONVERGENT B1 ;  /* 0x0000000000017941 */ /* 0x000fea0003800200 */
.L_x_7:
        /* <DEDUP_REMOVED lines=11> */
[----:B------:R-:W5:Y:S01]  /*0880*/  LDG.E R13, desc[UR4][R4.64+0xc] ;  /* 0x00000c04040d7981 */ /* 0x000f62000c1e1900 */
[----:B------:R-:W-:Y:S01]  /*0890*/  IADD3 R7, PT, PT, -R0, R3, RZ ;  /* 0x0000000300077210 */ /* 0x000fe20007ffe1ff */
[----:B------:R-:W-:-:S03]  /*08a0*/  VIADD R3, R3, 0x4 ;  /* 0x0000000403037836 */ /* 0x000fc60000000000 */
[----:B------:R-:W-:-:S04]  /*08b0*/  SHF.L.U32 R7, R7, 0x2, RZ ;  /* 0x0000000207077819 */ /* 0x000fc800000006ff */
[----:B------:R-:W2:Y:S08]  /*08c0*/  LDC R8, c[0x3][R7+0xc] ;  /* 0x00c0030007087b82 */ /* 0x000eb00000000800 */
[----:B------:R-:W3:Y:S08]  /*08d0*/  LDC R10, c[0x3][R7+0x10] ;  /* 0x00c00400070a7b82 */ /* 0x000ef00000000800 */
[----:B------:R-:W4:Y:S08]  /*08e0*/  LDC R12, c[0x3][R7+0x14] ;  /* 0x00c00500070c7b82 */ /* 0x000f300000000800 */
[----:B------:R-:W5:Y:S01]  /*08f0*/  LDC R14, c[0x3][R7+0x18] ;  /* 0x00c00600070e7b82 */ /* 0x000f620000000800 */
[----:B--2---:R-:W-:-:S04]  /*0900*/  IMAD R2, R2, R8, R21 ;  /* 0x0000000802027224 */ /* 0x004fc800078e0215 */
[----:B---3--:R-:W-:-:S04]  /*0910*/  IMAD R2, R9, R10, R2 ;  /* 0x0000000a09027224 */ /* 0x008fc800078e0202 */
[----:B----4-:R-:W-:-:S04]  /*0920*/  IMAD R2, R11, R12, R2 ;  /* 0x0000000c0b027224 */ /* 0x010fc800078e0202 */
[----:B-----5:R-:W-:-:S07]  /*0930*/  IMAD R21, R13, R14, R2 ;  /* 0x0000000e0d157224 */ /* 0x020fce00078e0202 */
.L_x_10:
[----:B------:R-:W-:Y:S05]  /*0940*/  BSYNC.RECONVERGENT B1 ;  /* 0x0000000000017941 */ /* 0x000fea0003800200 */
.L_x_9:
[----:B------:R-:W-:Y:S05]  /*0950*/  @!P1 BRA `(.L_x_2) ;  /* 0x00000000004c9947 */ /* 0x000fea0003800000 */
[----:B------:R-:W0:Y:S01]  /*0960*/  LDC.64 R4, c[0x0][0x380] ;  /* 0x0000e000ff047b82 */ /* 0x000e220000000a00 */
[----:B------:R-:W-:Y:S01]  /*0970*/  IADD3 R6, PT, PT, -R6, RZ, RZ ;  /* 0x000000ff06067210 */ /* 0x000fe20007ffe1ff */
[----:B0-----:R-:W-:-:S03]  /*0980*/  IMAD.WIDE.U32 R4, R3, 0x4, R4 ;  /* 0x0000000403047825 */ /* 0x001fc600078e0004 */
[----:B------:R-:W-:Y:S02]  /*0990*/  MOV R7, R4 ;  /* 0x0000000400077202 */ /* 0x000fe40000000f00 */
[----:B------:R-:W-:Y:S02]  /*09a0*/  MOV R8, R5 ;  /* 0x0000000500087202 */ /* 0x000fe40000000f00 */
[----:B------:R-:W-:-:S07]  /*09b0*/  IADD3 R4, PT, PT, -R0, R3, RZ ;  /* 0x0000000300047210 */ /* 0x000fce0007ffe1ff */
.L_x_11:
[----:B------:R-:W-:Y:S01]  /*09c0*/  IMAD.MOV.U32 R2, RZ, RZ, R7 ;  /* 0x000000ffff027224 */ /* 0x000fe200078e0007 */
[----:B------:R-:W-:-:S05]  /*09d0*/  MOV R3, R8 ;  /* 0x0000000800037202 */ /* 0x000fca0000000f00 */
[----:B------:R-:W2:Y:S01]  /*09e0*/  LDG.E R2, desc[UR4][R2.64] ;  /* 0x0000000402027981 */ /* 0x000ea2000c1e1900 */
[----:B------:R-:W-:Y:S01]  /*09f0*/  UMOV UR6, 0xc ;  /* 0x0000000c00067882 */ /* 0x000fe20000000000 */
[----:B------:R-:W-:Y:S02]  /*0a00*/  IADD3 R6, PT, PT, R6, 0x1, RZ ;  /* 0x0000000106067810 */ /* 0x000fe40007ffe0ff */
[----:B------:R-:W-:Y:S02]  /*0a10*/  LEA R5, R4, UR6, 0x2 ;  /* 0x0000000604057c11 */ /* 0x000fe4000f8e10ff */
[----:B------:R-:W-:Y:S02]  /*0a20*/  ISETP.NE.AND P0, PT, R6, RZ, PT ;  /* 0x000000ff0600720c */ /* 0x000fe40003f05270 */
[----:B------:R-:W-:Y:S02]  /*0a30*/  IADD3 R7, P1, PT, R7, 0x4, RZ ;  /* 0x0000000407077810 */ /* 0x000fe40007f3e0ff */
[----:B------:R-:W2:Y:S01]  /*0a40*/  LDC R5, c[0x3][R5] ;  /* 0x00c0000005057b82 */ /* 0x000ea20000000800 */
[----:B------:R-:W-:-:S02]  /*0a50*/  IADD3 R4, PT, PT, R4, 0x1, RZ ;  /* 0x0000000104047810 */ /* 0x000fc40007ffe0ff */
[----:B------:R-:W-:Y:S01]  /*0a60*/  IADD3.X R8, PT, PT, RZ, R8, RZ, P1, !PT ;  /* 0x00000008ff087210 */ /* 0x000fe20000ffe4ff */
[----:B--2---:R-:W-:-:S05]  /*0a70*/  IMAD R21, R2, R5, R21 ;  /* 0x0000000502157224 */ /* 0x004fca00078e0215 */
[----:B------:R-:W-:Y:S05]  /*0a80*/  @P0 BRA `(.L_x_11) ;  /* 0xfffffffc00cc0947 */ /* 0x000fea000383ffff */
.L_x_2:
[----:B------:R-:W-:Y:S05]  /*0a90*/  BSYNC.RECONVERGENT B0 ;  /* 0x0000000000007941 */ /* 0x000fea0003800200 */
.L_x_1:
[----:B------:R-:W0:Y:S02]  /*0aa0*/  LDC.64 R2, c[0x0][0x390] ;  /* 0x0000e400ff027b82 */ /* 0x000e240000000a00 */
[----:B0-----:R-:W-:-:S05]  /*0ab0*/  IMAD.WIDE R2, R0, 0x4, R2 ;  /* 0x0000000400027825 */ /* 0x001fca00078e0202 */
[----:B------:R-:W-:Y:S01]  /*0ac0*/  STG.E desc[UR4][R2.64], R21 ;  /* 0x0000001502007986 */ /* 0x000fe2000c101904 */
[----:B------:R-:W-:Y:S05]  /*0ad0*/  EXIT ;  /* 0x000000000000794d */ /* 0x000fea0003800000 */
.L_x_12:
        /* <DEDUP_REMOVED lines=10> */
.L_x_25:


//--------------------- .text._Z13convolution1dPKiiS0_iPi --------------------------
	.section	.text._Z13convolution1dPKiiS0_iPi,"ax",@progbits
	.align	128
        .global         _Z13convolution1dPKiiS0_iPi
        .type           _Z13convolution1dPKiiS0_iPi,@function
        .size           _Z13convolution1dPKiiS0_iPi,(.L_x_26 - _Z13convolution1dPKiiS0_iPi)
        .other          _Z13convolution1dPKiiS0_iPi,@"STO_CUDA_ENTRY STV_DEFAULT"
_Z13convolution1dPKiiS0_iPi:
.text._Z13convolution1dPKiiS0_iPi:
[----:B------:R-:W-:Y:S01]  /*0000*/  LDC R1, c[0x0][0x37c] ;  /* 0x0000df00ff017b82 */ /* 0x000fe20000000800 */
[----:B------:R-:W0:Y:S07]  /*0010*/  S2R R3, SR_TID.X ;  /* 0x0000000000037919 */ /* 0x000e2e0000002100 */
[----:B------:R-:W0:Y:S01]  /*0020*/  S2UR UR5, SR_CTAID.X ;  /* 0x00000000000579c3 */ /* 0x000e220000002500 */
[----:B------:R-:W1:Y:S01]  /*0030*/  LDCU UR4, c[0x0][0x398] ;  /* 0x00007300ff0477ac */ /* 0x000e620008000800 */
[----:B------:R-:W-:Y:S01]  /*0040*/  BSSY.RECONVERGENT B0, `(.L_x_13) ;  /* 0x00000a4000007945 */ /* 0x000fe20003800200 */
[----:B------:R-:W-:Y:S01]  /*0050*/  HFMA2 R12, -RZ, RZ, 0, 0 ;  /* 0x00000000ff0c7431 */ /* 0x000fe200000001ff */
[----:B------:R-:W2:Y:S04]  /*0060*/  LDCU.64 UR6, c[0x0][0x358] ;  /* 0x00006b00ff0677ac */ /* 0x000ea80008000a00 */
[----:B------:R-:W0:Y:S08]  /*0070*/  LDC R0, c[0x0][0x360] ;  /* 0x0000d800ff007b82 */ /* 0x000e300000000800 */
[----:B------:R-:W3:Y:S01]  /*0080*/  LDC R5, c[0x0][0x388] ;  /* 0x0000e200ff057b82 */ /* 0x000ee20000000800 */
[----:B-1----:R-:W-:-:S04]  /*0090*/  ULEA.HI UR4, UR4, UR4, URZ, 0x1 ;  /* 0x0000000404047291 */ /* 0x002fc8000f8f08ff */
[----:B------:R-:W-:Y:S01]  /*00a0*/  USHF.R.S32.HI UR4, URZ, 0x1, UR4 ;  /* 0x00000001ff047899 */ /* 0x000fe20008011404 */
[----:B0-----:R-:W-:-:S05]  /*00b0*/  IMAD R0, R0, UR5, R3 ;  /* 0x0000000500007c24 */ /* 0x001fca000f8e0203 */
[C---:B------:R-:W-:Y:S02]  /*00c0*/  VIADDMNMX R7, R0.reuse, -UR4, RZ, !PT ;  /* 0x8000000400077c46 */ /* 0x040fe4000f8001ff */
[----:B---3--:R-:W-:-:S04]  /*00d0*/  VIADDMNMX R2, R0, UR4, R5, PT ;  /* 0x0000000400027c46 */ /* 0x008fc8000b800105 */
[----:B------:R-:W-:-:S13]  /*00e0*/  ISETP.GE.AND P0, PT, R2, R7, PT ;  /* 0x000000070200720c */ /* 0x000fda0003f06270 */
[----:B--2---:R-:W-:Y:S05]  /*00f0*/  @!P0 BRA `(.L_x_14) ;  /* 0x0000000800608947 */ /* 0x004fea0003800000 */
[----:B------:R-:W-:Y:S01]  /*0100*/  IADD3 R2, PT, PT, R2, -R7, RZ ;  /* 0x8000000702027210 */ /* 0x000fe20007ffe0ff */
[----:B------:R-:W-:Y:S01]  /*0110*/  BSSY.RECONVERGENT B1, `(.L_x_15) ;  /* 0x0000044000017945 */ /* 0x000fe20003800200 */
[----:B------:R-:W-:Y:S02]  /*0120*/  MOV R12, RZ ;  /* 0x000000ff000c7202 */ /* 0x000fe40000000f00 */
[C---:B------:R-:W-:Y:S02]  /*0130*/  ISETP.GE.U32.AND P1, PT, R2.reuse, 0xf, PT ;  /* 0x0000000f0200780c */ /* 0x040fe40003f26070 */
[----:B------:R-:W-:-:S04]  /*0140*/  IADD3 R8, PT, PT, R2, 0x1, RZ ;  /* 0x0000000102087810 */ /* 0x000fc80007ffe0ff */
[----:B------:R-:W-:-:S04]  /*0150*/  LOP3.LUT R24, R8, 0xf, RZ, 0xc0, !PT ;  /* 0x0000000f08187812 */ /* 0x000fc800078ec0ff */
[----:B------:R-:W-:-:S03]  /*0160*/  ISETP.NE.AND P0, PT, R24, RZ, PT ;  /* 0x000000ff1800720c */ /* 0x000fc60003f05270 */
[----:B------:R-:W-:Y:S10]  /*0170*/  @!P1 BRA `(.L_x_16) ;  /* 0x0000000000f49947 */ /* 0x000ff40003800000 */
[----:B------:R-:W-:Y:S02]  /*0180*/  LOP3.LUT R9, R8, 0xfffffff0, RZ, 0xc0, !PT ;  /* 0xfffffff008097812 */ /* 0x000fe400078ec0ff */
[----:B------:R-:W-:Y:S02]  /*0190*/  IADD3 R6, PT, PT, -R0, UR4, R7 ;  /* 0x0000000400067c10 */ /* 0x000fe4000fffe107 */
[----:B------:R-:W-:Y:S02]  /*01a0*/  MOV R12, RZ ;  /* 0x000000ff000c7202 */ /* 0x000fe40000000f00 */
[----:B------:R-:W-:-:S07]  /*01b0*/  IADD3 R9, PT, PT, -R9, RZ, RZ ;  /* 0x000000ff09097210 */ /* 0x000fce0007ffe1ff */
.L_x_17:
[----:B------:R-:W0:Y:S08]  /*01c0*/  LDC.64 R2, c[0x0][0x380] ;  /* 0x0000e000ff027b82 */ /* 0x000e300000000a00 */
[----:B------:R-:W1:Y:S01]  /*01d0*/  LDC.64 R4, c[0x0][0x390] ;  /* 0x0000e400ff047b82 */ /* 0x000e620000000a00 */
[----:B0-----:R-:W-:-:S05]  /*01e0*/  IMAD.WIDE.U32 R2, R7, 0x4, R2 ;  /* 0x0000000407027825 */ /* 0x001fca00078e0002 */
[----:B------:R-:W2:Y:S01]  /*01f0*/  LDG.E R13, desc[UR6][R2.64] ;  /* 0x00000006020d7981 */ /* 0x000ea2000c1e1900 */
[----:B-1----:R-:W-:-:S03]  /*0200*/  IMAD.WIDE R4, R6, 0x4, R4 ;  /* 0x0000000406047825 */ /* 0x002fc600078e0204 */
[----:B------:R-:W3:Y:S04]  /*0210*/  LDG.E R15, desc[UR6][R2.64+0x4] ;  /* 0x00000406020f7981 */ /* 0x000ee8000c1e1900 */
[----:B------:R-:W2:Y:S04]  /*0220*/  LDG.E R14, desc[UR6][R4.64] ;  /* 0x00000006040e7981 */ /* 0x000ea8000c1e1900 */
[----:B------:R-:W3:Y:S04]  /*0230*/  LDG.E R25, desc[UR6][R4.64+0x4] ;  /* 0x0000040604197981 */ /* 0x000ee8000c1e1900 */
[----:B------:R-:W4:Y:S04]  /*0240*/  LDG.E R16, desc[UR6][R2.64+0x8] ;  /* 0x0000080602107981 */ /* 0x000f28000c1e1900 */
        /* <DEDUP_REMOVED lines=11> */
[----:B------:R-:W5:Y:S01]  /*0300*/  LDG.E R28, desc[UR6][R4.64+0x3c] ;  /* 0x00003c06041c7981 */ /* 0x000f62000c1e1900 */
[----:B--2---:R-:W-:-:S03]  /*0310*/  IMAD R14, R13, R14, R12 ;  /* 0x0000000e0d0e7224 */ /* 0x004fc600078e020c */
[----:B------:R-:W2:Y:S04]  /*0320*/  LDG.E R12, desc[UR6][R2.64+0x1c] ;  /* 0x00001c06020c7981 */ /* 0x000ea8000c1e1900 */
[----:B------:R-:W2:Y:S01]  /*0330*/  LDG.E R13, desc[UR6][R4.64+0x1c] ;  /* 0x00001c06040d7981 */ /* 0x000ea2000c1e1900 */
[----:B---3--:R-:W-:-:S03]  /*0340*/  IMAD R25, R15, R25, R14 ;  /* 0x000000190f197224 */ /* 0x008fc600078e020e */
[----:B------:R-:W3:Y:S04]  /*0350*/  LDG.E R14, desc[UR6][R2.64+0x20] ;  /* 0x00002006020e7981 */ /* 0x000ee8000c1e1900 */
[----:B------:R-:W3:Y:S01]  /*0360*/  LDG.E R15, desc[UR6][R4.64+0x20] ;  /* 0x00002006040f7981 */ /* 0x000ee2000c1e1900 */
[----:B----4-:R-:W-:-:S03]  /*0370*/  IMAD R25, R16, R17, R25 ;  /* 0x0000001110197224 */ /* 0x010fc600078e0219 */
[----:B------:R-:W4:Y:S04]  /*0380*/  LDG.E R16, desc[UR6][R2.64+0x24] ;  /* 0x0000240602107981 */ /* 0x000f28000c1e1900 */
[----:B------:R-:W4:Y:S01]  /*0390*/  LDG.E R17, desc[UR6][R4.64+0x24] ;  /* 0x0000240604117981 */ /* 0x000f22000c1e1900 */
[----:B-----5:R-:W-:-:S03]  /*03a0*/  IMAD R25, R21, R20, R25 ;  /* 0x0000001415197224 */ /* 0x020fc600078e0219 */
[----:B------:R-:W5:Y:S04]  /*03b0*/  LDG.E R20, desc[UR6][R2.64+0x28] ;  /* 0x0000280602147981 */ /* 0x000f68000c1e1900 */
[----:B------:R-:W5:Y:S01]  /*03c0*/  LDG.E R21, desc[UR6][R4.64+0x28] ;  /* 0x0000280604157981 */ /* 0x000f62000c1e1900 */
[----:B------:R-:W-:-:S03]  /*03d0*/  IMAD R25, R22, R23, R25 ;  /* 0x0000001716197224 */ /* 0x000fc600078e0219 */
[----:B------:R-:W5:Y:S04]  /*03e0*/  LDG.E R22, desc[UR6][R2.64+0x2c] ;  /* 0x00002c0602167981 */ /* 0x000f68000c1e1900 */
[----:B------:R-:W5:Y:S01]  /*03f0*/  LDG.E R23, desc[UR6][R4.64+0x2c] ;  /* 0x00002c0604177981 */ /* 0x000f62000c1e1900 */
[----:B------:R-:W-:-:S03]  /*0400*/  IMAD R25, R18, R19, R25 ;  /* 0x0000001312197224 */ /* 0x000fc600078e0219 */
[----:B------:R-:W5:Y:S04]  /*0410*/  LDG.E R18, desc[UR6][R2.64+0x30] ;  /* 0x0000300602127981 */ /* 0x000f68000c1e1900 */
[----:B------:R-:W5:Y:S01]  /*0420*/  LDG.E R19, desc[UR6][R4.64+0x30] ;  /* 0x0000300604137981 */ /* 0x000f62000c1e1900 */
[----:B------:R-:W-:-:S03]  /*0430*/  IMAD R29, R10, R11, R25 ;  /* 0x0000000b0a1d7224 */ /* 0x000fc600078e0219 */
[----:B------:R-:W5:Y:S04]  /*0440*/  LDG.E R11, desc[UR6][R2.64+0x34] ;  /* 0x00003406020b7981 */ /* 0x000f68000c1e1900 */
[----:B------:R-:W5:Y:S04]  /*0450*/  LDG.E R10, desc[UR6][R2.64+0x38] ;  /* 0x00003806020a7981 */ /* 0x000f68000c1e1900 */
[----:B------:R-:W5:Y:S01]  /*0460*/  LDG.E R25, desc[UR6][R2.64+0x3c] ;  /* 0x00003c0602197981 */ /* 0x000f62000c1e1900 */
[----:B------:R-:W-:-:S04]  /*0470*/  IADD3 R9, PT, PT, R9, 0x10, RZ ;  /* 0x0000001009097810 */ /* 0x000fc80007ffe0ff */
[----:B------:R-:W-:Y:S02]  /*0480*/  ISETP.NE.AND P1, PT, R9, RZ, PT ;  /* 0x000000ff0900720c */ /* 0x000fe40003f25270 */
[----:B------:R-:W-:Y:S02]  /*0490*/  IADD3 R7, PT, PT, R7, 0x10, RZ ;  /* 0x0000001007077810 */ /* 0x000fe40007ffe0ff */
[----:B------:R-:W-:Y:S01]  /*04a0*/  IADD3 R6, PT, PT, R6, 0x10, RZ ;  /* 0x0000001006067810 */ /* 0x000fe20007ffe0ff */
[----:B--2---:R-:W-:-:S04]  /*04b0*/  IMAD R12, R12, R13, R29 ;  /* 0x0000000d0c0c7224 */ /* 0x004fc800078e021d */
[----:B---3--:R-:W-:-:S04]  /*04c0*/  IMAD R12, R14, R15, R12 ;  /* 0x0000000f0e0c7224 */ /* 0x008fc800078e020c */
[----:B----4-:R-:W-:-:S04]  /*04d0*/  IMAD R12, R16, R17, R12 ;  /* 0x00000011100c7224 */ /* 0x010fc800078e020c */
[----:B-----5:R-:W-:-:S04]  /*04e0*/  IMAD R12, R20, R21, R12 ;  /* 0x00000015140c7224 */ /* 0x020fc800078e020c */
[----:B------:R-:W-:-:S04]  /*04f0*/  IMAD R12, R22, R23, R12 ;  /* 0x00000017160c7224 */ /* 0x000fc800078e020c */
[----:B------:R-:W-:-:S04]  /*0500*/  IMAD R12, R18, R19, R12 ;  /* 0x00000013120c7224 */ /* 0x000fc800078e020c */
[----:B------:R-:W-:-:S04]  /*0510*/  IMAD R11, R11, R26, R12 ;  /* 0x0000001a0b0b7224 */ /* 0x000fc800078e020c */
[----:B------:R-:W-:-:S04]  /*0520*/  IMAD R10, R10, R27, R11 ;  /* 0x0000001b0a0a7224 */ /* 0x000fc800078e020b */
[----:B------:R-:W-:Y:S01]  /*0530*/  IMAD R12, R25, R28, R10 ;  /* 0x0000001c190c7224 */ /* 0x000fe200078e020a */
[----:B------:R-:W-:Y:S06]  /*0540*/  @P1 BRA `(.L_x_17) ;  /* 0xfffffffc001c1947 */ /* 0x000fec000383ffff */
.L_x_16:
[----:B------:R-:W-:Y:S05]  /*0550*/  BSYNC.RECONVERGENT B1 ;  /* 0x0000000000017941 */ /* 0x000fea0003800200 */
.L_x_15:
[----:B------:R-:W-:Y:S01]  /*0560*/  IADD3 R6, PT, PT, -R0, UR4, RZ ;  /* 0x0000000400067c10 */ /* 0x000fe2000fffe1ff */
[----:B------:R-:W-:Y:S06]  /*0570*/  @!P0 BRA `(.L_x_14) ;  /* 0x0000000400408947 */ /* 0x000fec0003800000 */
[----:B------:R-:W-:Y:S01]  /*0580*/  ISETP.GE.U32.AND P0, PT, R24, 0x8, PT ;  /* 0x000000081800780c */ /* 0x000fe20003f06070 */
[----:B------:R-:W-:Y:S01]  /*0590*/  BSSY.RECONVERGENT B1, `(.L_x_18) ;  /* 0x0000022000017945 */ /* 0x000fe20003800200 */
[----:B------:R-:W-:-:S04]  /*05a0*/  LOP3.LUT R21, R8, 0x7, RZ, 0xc0, !PT ;  /* 0x0000000708157812 */ /* 0x000fc800078ec0ff */
[----:B------:R-:W-:-:S07]  /*05b0*/  ISETP.NE.AND P1, PT, R21, RZ, PT ;  /* 0x000000ff1500720c */ /* 0x000fce0003f25270 */
[----:B------:R-:W-:Y:S06]  /*05c0*/  @!P0 BRA `(.L_x_19) ;  /* 0x0000000000788947 */ /* 0x000fec0003800000 */
[----:B------:R-:W0:Y:S01]  /*05d0*/  LDC.64 R4, c[0x0][0x390] ;  /* 0x0000e400ff047b82 */ /* 0x000e220000000a00 */
[----:B------:R-:W-:-:S07]  /*05e0*/  IADD3 R9, PT, PT, R7, R6, RZ ;  /* 0x0000000607097210 */ /* 0x000fce0007ffe0ff */
[----:B------:R-:W1:Y:S01]  /*05f0*/  LDC.64 R2, c[0x0][0x380] ;  /* 0x0000e000ff027b82 */ /* 0x000e620000000a00 */
[----:B0-----:R-:W-:-:S05]  /*0600*/  IMAD.WIDE R4, R9, 0x4, R4 ;  /* 0x0000000409047825 */ /* 0x001fca00078e0204 */
[----:B------:R-:W2:Y:S01]  /*0610*/  LDG.E R18, desc[UR6][R4.64] ;  /* 0x0000000604127981 */ /* 0x000ea2000c1e1900 */
[----:B-1----:R-:W-:-:S03]  /*0620*/  IMAD.WIDE.U32 R2, R7, 0x4, R2 ;  /* 0x0000000407027825 */ /* 0x002fc600078e0002 */
        /* <DEDUP_REMOVED lines=23> */
[----:B------:R-:W-:-:S07]  /*07a0*/  IMAD R12, R26, R13, R10 ;  /* 0x0000000d1a0c7224 */ /* 0x000fce00078e020a */
.L_x_19:
[----:B------:R-:W-:Y:S05]  /*07b0*/  BSYNC.RECONVERGENT B1 ;  /* 0x0000000000017941 */ /* 0x000fea0003800200 */
.L_x_18:
[----:B------:R-:W-:Y:S05]  /*07c0*/  @!P1 BRA `(.L_x_14) ;  /* 0x0000000000ac9947 */ /* 0x000fea0003800000 */
        /* <DEDUP_REMOVED lines=17> */
[----:B------:R-:W5:Y:S01]  /*08e0*/  LDG.E R15, desc[UR6][R2.64+0xc] ;  /* 0x00000c06020f7981 */ /* 0x000f62000c1e1900 */
[----:B------:R-:W-:Y:S01]  /*08f0*/  IADD3 R7, PT, PT, R7, 0x4, RZ ;  /* 0x0000000407077810 */ /* 0x000fe20007ffe0ff */
[----:B--2---:R-:W-:-:S04]  /*0900*/  IMAD R6, R9, R6, R12 ;  /* 0x0000000609067224 */ /* 0x004fc800078e020c */
[----:B---3--:R-:W-:-:S04]  /*0910*/  IMAD R6, R11, R10, R6 ;  /* 0x0000000a0b067224 */ /* 0x008fc800078e0206 */
[----:B----4-:R-:W-:-:S04]  /*0920*/  IMAD R6, R13, R14, R6 ;  /* 0x0000000e0d067224 */ /* 0x010fc800078e0206 */
[----:B-----5:R-:W-:-:S07]  /*0930*/  IMAD R12, R15, R16, R6 ;  /* 0x000000100f0c7224 */ /* 0x020fce00078e0206 */
.L_x_21:
[----:B------:R-:W-:Y:S05]  /*0940*/  BSYNC.RECONVERGENT B1 ;  /* 0x0000000000017941 */ /* 0x000fea0003800200 */
.L_x_20:
[----:B------:R-:W-:Y:S05]  /*0950*/  @!P1 BRA `(.L_x_14) ;  /* 0x0000000000489947 */ /* 0x000fea0003800000 */
[----:B------:R-:W0:Y:S01]  /*0960*/  LDC.64 R4, c[0x0][0x380] ;  /* 0x0000e000ff047b82 */ /* 0x000e220000000a00 */
[----:B------:R-:W-:Y:S02]  /*0970*/  IADD3 R8, PT, PT, -R8, RZ, RZ ;  /* 0x000000ff08087210 */ /* 0x000fe40007ffe1ff */
[----:B------:R-:W-:-:S05]  /*0980*/  IADD3 R9, PT, PT, -R0, UR4, R7 ;  /* 0x0000000400097c10 */ /* 0x000fca000fffe107 */
[----:B------:R-:W1:Y:S01]  /*0990*/  LDC.64 R2, c[0x0][0x390] ;  /* 0x0000e400ff027b82 */ /* 0x000e620000000a00 */
[----:B0-----:R-:W-:-:S03]  /*09a0*/  IMAD.WIDE.U32 R4, R7, 0x4, R4 ;  /* 0x0000000407047825 */ /* 0x001fc600078e0004 */
[----:B------:R-:W-:Y:S02]  /*09b0*/  MOV R6, R4 ;  /* 0x0000000400067202 */ /* 0x000fe40000000f00 */
[----:B------:R-:W-:-:S07]  /*09c0*/  MOV R11, R5 ;  /* 0x00000005000b7202 */ /* 0x000fce0000000f00 */
.L_x_22:
[----:B-1----:R-:W-:Y:S01]  /*09d0*/  IMAD.WIDE R4, R9, 0x4, R2 ;  /* 0x0000000409047825 */ /* 0x002fe200078e0202 */
[----:B------:R-:W-:-:S05]  /*09e0*/  MOV R7, R11 ;  /* 0x0000000b00077202 */ /* 0x000fca0000000f00 */
[----:B------:R-:W2:Y:S04]  /*09f0*/  LDG.E R4, desc[UR6][R4.64] ;  /* 0x0000000604047981 */ /* 0x000ea8000c1e1900 */
[----:B------:R0:W2:Y:S01]  /*0a00*/  LDG.E R7, desc[UR6][R6.64] ;  /* 0x0000000606077981 */ /* 0x0000a2000c1e1900 */
[----:B------:R-:W-:Y:S02]  /*0a10*/  IADD3 R8, PT, PT, R8, 0x1, RZ ;  /* 0x0000000108087810 */ /* 0x000fe40007ffe0ff */
[----:B------:R-:W-:Y:S02]  /*0a20*/  IADD3 R9, PT, PT, R9, 0x1, RZ ;  /* 0x0000000109097810 */ /* 0x000fe40007ffe0ff */
[----:B------:R-:W-:Y:S02]  /*0a30*/  ISETP.NE.AND P0, PT, R8, RZ, PT ;  /* 0x000000ff0800720c */ /* 0x000fe40003f05270 */
[----:B0-----:R-:W-:-:S04]  /*0a40*/  IADD3 R6, P1, PT, R6, 0x4, RZ ;  /* 0x0000000406067810 */ /* 0x001fc80007f3e0ff */
[----:B------:R-:W-:Y:S01]  /*0a50*/  IADD3.X R11, PT, PT, RZ, R11, RZ, P1, !PT ;  /* 0x0000000bff0b7210 */ /* 0x000fe20000ffe4ff */
[----:B--2---:R-:W-:-:S06]  /*0a60*/  IMAD R12, R7, R4, R12 ;  /* 0x00000004070c7224 */ /* 0x004fcc00078e020c */
[----:B------:R-:W-:Y:S05]  /*0a70*/  @P0 BRA `(.L_x_22) ;  /* 0xfffffffc00d40947 */ /* 0x000fea000383ffff */
.L_x_14:
[----:B------:R-:W-:Y:S05]  /*0a80*/  BSYNC.RECONVERGENT B0 ;  /* 0x0000000000007941 */ /* 0x000fea0003800200 */
.L_x_13:
[----:B------:R-:W0:Y:S02]  /*0a90*/  LDC.64 R2, c[0x0][0x3a0] ;  /* 0x0000e800ff027b82 */ /* 0x000e240000000a00 */
[----:B0-----:R-:W-:-:S05]  /*0aa0*/  IMAD.WIDE R2, R0, 0x4, R2 ;  /* 0x0000000400027825 */ /* 0x001fca00078e0202 */
[----:B------:R-:W-:Y:S01]  /*0ab0*/  STG.E desc[UR6][R2.64], R12 ;  /* 0x0000000c02007986 */ /* 0x000fe2000c101906 */
[----:B------:R-:W-:Y:S05]  /*0ac0*/  EXIT ;  /* 0x000000000000794d */ /* 0x000fea0003800000 */
.L_x_23:
        /* <DEDUP_REMOVED lines=11> */
.L_x_26:


//--------------------- .nv.shared._Z22convolution1dSharedMemPKiiPi --------------------------
	.section	.nv.shared._Z22convolution1dSharedMemPKiiPi,"aw",@nobits
	.sectionflags	@""
	.align	4
.nv.shared._Z22convolution1dSharedMemPKiiPi:
	.zero		2072


//--------------------- .nv.shared.reserved.0     --------------------------
	.section	.nv.shared.reserved.0,"aw",@nobits
	.weak		__nv_reservedSMEM_offset_0_alias
	.size		__nv_reservedSMEM_offset_0_alias, 0, 64
	.other		__nv_reservedSMEM_offset_0_alias,@"STO_CUDA_RESERVED_SHARED STV_DEFAULT"
__nv_reservedSMEM_offset_0_alias:
	.zero		0
	.zero		64


//--------------------- .nv.constant0._Z22convolution1dSharedMemPKiiPi --------------------------
	.section	.nv.constant0._Z22convolution1dSharedMemPKiiPi,"a",@progbits
	.sectionflags	@""
	.align	4
.nv.constant0._Z22convolution1dSharedMemPKiiPi:
	.zero		920


//--------------------- .nv.constant0._Z21convolution1dConstMemPKiiPi --------------------------
	.section	.nv.constant0._Z21convolution1dConstMemPKiiPi,"a",@progbits
	.sectionflags	@""
	.align	4
.nv.constant0._Z21convolution1dConstMemPKiiPi:
	.zero		920


//--------------------- .nv.constant0._Z13convolution1dPKiiS0_iPi --------------------------
	.section	.nv.constant0._Z13convolution1dPKiiS0_iPi,"a",@progbits
	.sectionflags	@""
	.align	4
.nv.constant0._Z13convolution1dPKiiS0_iPi:
	.zero		936


//--------------------- SYMBOLS --------------------------

	.type		.nv.reservedSmem.offset0,@object
	.size		.nv.reservedSmem.offset0,0x4
	.type		.nv.reservedSmem.cap,@object
	.size		.nv.reservedSmem.cap,0x4
